	.target	sm_90a

	.elftype	@"ET_EXEC"


//--------------------- .note.nv.tkinfo           --------------------------
	.section	.note.nv.tkinfo,"",@"SHT_NOTE"
	.sectionflags	@"SHF_NOTE_NV_TKINFO"
	.tkinfo
        /*0018*/ 	.word	0x00000002
        /*0030*/ 	.string	""
        /*0030*/ 	.string	"ptxas"
        /*0030*/ 	.string	"Cuda compilation tools, release 13.0, V13.0.88"
        /*0030*/ 	.string	"Build cuda_13.0.r13.0/compiler.36424714_0"
        /*0030*/ 	.string	"-arch sm_90a -m 64 "



//--------------------- .note.nv.cuinfo           --------------------------
	.section	.note.nv.cuinfo,"",@"SHT_NOTE"
	.sectionflags	@"SHF_NOTE_NV_CUINFO"
        /*0018*/ 	.short	0x0002
        /*001a*/ 	.short	0x005a
        /*001c*/ 	.short	0x0082
	.zero		2


//--------------------- .nv.info                  --------------------------
	.section	.nv.info,"",@"SHT_CUDA_INFO"
	.align	4


	//----- nvinfo : EIATTR_REGCOUNT
	.align		4
        /*0000*/ 	.byte	0x04, 0x2f
        /*0002*/ 	.short	(.L_15 - .L_14)
	.align		4
.L_14:
        /*0004*/ 	.word	index@(_ZN7cutlass13device_kernelINS_4gemm6kernel13GemmUniversalIN4cute5tupleIJiiiiEEENS1_10collective13CollectiveMmaINS1_34MainloopSm90TmaGmmaWarpSpecializedILi22ENS5_IJNS4_1CILi2EEENSA_ILi1EEESC_EEENS1_35KernelTmaWarpSpecializedCooperativeEEENS5_IJNSA_ILi256EEENSA_ILi64EEENSA_ILi16EEEEEENS_6half_tENS5_IJlSC_lEEESK_SL_NS4_8TiledMMAINS4_8MMA_AtomIJNS4_4SM904GMMA25MMA_64x64x16_F32F16F16_SSILNSP_5MajorE0ELSR_0ELNSP_7ScaleInE1ELSS_1EEEEEENS4_6LayoutISD_NS5_IJSC_NSA_ILi0EEESW_EEEEENS5_IJNS4_10UnderscoreESZ_SZ_EEEEENS4_13SM90_TMA_LOADENS4_14ComposedLayoutINS4_7SwizzleILi1ELi4ELi3EEENS4_18smem_ptr_flag_bitsILi16EEENSV_INS5_IJNSA_ILi8EEESI_EEENS5_IJSI_SC_EEEEEEEvNS4_8identityENS4_23SM90_TMA_LOAD_MULTICASTES1C_vS1D_EENS_8epilogue10collective6detail29Sm90TmaWarpSpecializedAdapterINS1H_15DefaultEpilogueISK_SL_SL_NS1G_6thread17LinearCombinationISK_Li1EffLNS1L_9ScaleType4KindE0ELNS_15FloatRoundStyleE2ESK_EENS1_15EpilogueDefaultEEEEEvvEEEEvNT_6ParamsE)
        /*0008*/ 	.word	0x000000a8


	//----- nvinfo : EIATTR_FRAME_SIZE
	.align		4
.L_15:
        /*000c*/ 	.byte	0x04, 0x11
        /*000e*/ 	.short	(.L_17 - .L_16)
	.align		4
.L_16:
        /*0010*/ 	.word	index@(_ZN7cutlass13device_kernelINS_4gemm6kernel13GemmUniversalIN4cute5tupleIJiiiiEEENS1_10collective13CollectiveMmaINS1_34MainloopSm90TmaGmmaWarpSpecializedILi22ENS5_IJNS4_1CILi2EEENSA_ILi1EEESC_EEENS1_35KernelTmaWarpSpecializedCooperativeEEENS5_IJNSA_ILi256EEENSA_ILi64EEENSA_ILi16EEEEEENS_6half_tENS5_IJlSC_lEEESK_SL_NS4_8TiledMMAINS4_8MMA_AtomIJNS4_4SM904GMMA25MMA_64x64x16_F32F16F16_SSILNSP_5MajorE0ELSR_0ELNSP_7ScaleInE1ELSS_1EEEEEENS4_6LayoutISD_NS5_IJSC_NSA_ILi0EEESW_EEEEENS5_IJNS4_10UnderscoreESZ_SZ_EEEEENS4_13SM90_TMA_LOADENS4_14ComposedLayoutINS4_7SwizzleILi1ELi4ELi3EEENS4_18smem_ptr_flag_bitsILi16EEENSV_INS5_IJNSA_ILi8EEESI_EEENS5_IJSI_SC_EEEEEEEvNS4_8identityENS4_23SM90_TMA_LOAD_MULTICASTES1C_vS1D_EENS_8epilogue10collective6detail29Sm90TmaWarpSpecializedAdapterINS1H_15DefaultEpilogueISK_SL_SL_NS1G_6thread17LinearCombinationISK_Li1EffLNS1L_9ScaleType4KindE0ELNS_15FloatRoundStyleE2ESK_EENS1_15EpilogueDefaultEEEEEvvEEEEvNT_6ParamsE)
        /*0014*/ 	.word	0x00000000


	//----- nvinfo : EIATTR_MIN_STACK_SIZE
	.align		4
.L_17:
        /*0018*/ 	.byte	0x04, 0x12
        /*001a*/ 	.short	(.L_19 - .L_18)
	.align		4
.L_18:
        /*001c*/ 	.word	index@(_ZN7cutlass13device_kernelINS_4gemm6kernel13GemmUniversalIN4cute5tupleIJiiiiEEENS1_10collective13CollectiveMmaINS1_34MainloopSm90TmaGmmaWarpSpecializedILi22ENS5_IJNS4_1CILi2EEENSA_ILi1EEESC_EEENS1_35KernelTmaWarpSpecializedCooperativeEEENS5_IJNSA_ILi256EEENSA_ILi64EEENSA_ILi16EEEEEENS_6half_tENS5_IJlSC_lEEESK_SL_NS4_8TiledMMAINS4_8MMA_AtomIJNS4_4SM904GMMA25MMA_64x64x16_F32F16F16_SSILNSP_5MajorE0ELSR_0ELNSP_7ScaleInE1ELSS_1EEEEEENS4_6LayoutISD_NS5_IJSC_NSA_ILi0EEESW_EEEEENS5_IJNS4_10UnderscoreESZ_SZ_EEEEENS4_13SM90_TMA_LOADENS4_14ComposedLayoutINS4_7SwizzleILi1ELi4ELi3EEENS4_18smem_ptr_flag_bitsILi16EEENSV_INS5_IJNSA_ILi8EEESI_EEENS5_IJSI_SC_EEEEEEEvNS4_8identityENS4_23SM90_TMA_LOAD_MULTICASTES1C_vS1D_EENS_8epilogue10collective6detail29Sm90TmaWarpSpecializedAdapterINS1H_15DefaultEpilogueISK_SL_SL_NS1G_6thread17LinearCombinationISK_Li1EffLNS1L_9ScaleType4KindE0ELNS_15FloatRoundStyleE2ESK_EENS1_15EpilogueDefaultEEEEEvvEEEEvNT_6ParamsE)
        /*0020*/ 	.word	0x00000000
.L_19:


//--------------------- .nv.compat                --------------------------
	.section	.nv.compat,"",@"SHT_CUDA_COMPAT_INFO"
	.align	4
        /*0000*/ 	.byte	0x02, 0x09, 0x01, 0x00, 0x02, 0x02, 0x04, 0x00, 0x02, 0x05, 0x05, 0x00, 0x03, 0x07, 0x01, 0x01
        /*0010*/ 	.byte	0x02, 0x03, 0x01, 0x00, 0x02, 0x06, 0x01, 0x00, 0x04, 0x0b, 0x08, 0x00, 0x00, 0x00, 0x00, 0x00
        /*0020*/ 	.byte	0x00, 0x00, 0x00, 0x00


//--------------------- .nv.info._ZN7cutlass13device_kernelINS_4gemm6kernel13GemmUniversalIN4cute5tupleIJiiiiEEENS1_10collective13CollectiveMmaINS1_34MainloopSm90TmaGmmaWarpSpecializedILi22ENS5_IJNS4_1CILi2EEENSA_ILi1EEESC_EEENS1_35KernelTmaWarpSpecializedCooperativeEEENS5_IJNSA_ILi256EEENSA_ILi64EEENSA_ILi16EEEEEENS_6half_tENS5_IJlSC_lEEESK_SL_NS4_8TiledMMAINS4_8MMA_AtomIJNS4_4SM904GMMA25MMA_64x64x16_F32F16F16_SSILNSP_5MajorE0ELSR_0ELNSP_7ScaleInE1ELSS_1EEEEEENS4_6LayoutISD_NS5_IJSC_NSA_ILi0EEESW_EEEEENS5_IJNS4_10UnderscoreESZ_SZ_EEEEENS4_13SM90_TMA_LOADENS4_14ComposedLayoutINS4_7SwizzleILi1ELi4ELi3EEENS4_18smem_ptr_flag_bitsILi16EEENSV_INS5_IJNSA_ILi8EEESI_EEENS5_IJSI_SC_EEEEEEEvNS4_8identityENS4_23SM90_TMA_LOAD_MULTICASTES1C_vS1D_EENS_8epilogue10collective6detail29Sm90TmaWarpSpecializedAdapterINS1H_15DefaultEpilogueISK_SL_SL_NS1G_6thread17LinearCombinationISK_Li1EffLNS1L_9ScaleType4KindE0ELNS_15FloatRoundStyleE2ESK_EENS1_15EpilogueDefaultEEEEEvvEEEEvNT_6ParamsE --------------------------
	.section	.nv.info._ZN7cutlass13device_kernelINS_4gemm6kernel13GemmUniversalIN4cute5tupleIJiiiiEEENS1_10collective13CollectiveMmaINS1_34MainloopSm90TmaGmmaWarpSpecializedILi22ENS5_IJNS4_1CILi2EEENSA_ILi1EEESC_EEENS1_35KernelTmaWarpSpecializedCooperativeEEENS5_IJNSA_ILi256EEENSA_ILi64EEENSA_ILi16EEEEEENS_6half_tENS5_IJlSC_lEEESK_SL_NS4_8TiledMMAINS4_8MMA_AtomIJNS4_4SM904GMMA25MMA_64x64x16_F32F16F16_SSILNSP_5MajorE0ELSR_0ELNSP_7ScaleInE1ELSS_1EEEEEENS4_6LayoutISD_NS5_IJSC_NSA_ILi0EEESW_EEEEENS5_IJNS4_10UnderscoreESZ_SZ_EEEEENS4_13SM90_TMA_LOADENS4_14ComposedLayoutINS4_7SwizzleILi1ELi4ELi3EEENS4_18smem_ptr_flag_bitsILi16EEENSV_INS5_IJNSA_ILi8EEESI_EEENS5_IJSI_SC_EEEEEEEvNS4_8identityENS4_23SM90_TMA_LOAD_MULTICASTES1C_vS1D_EENS_8epilogue10collective6detail29Sm90TmaWarpSpecializedAdapterINS1H_15DefaultEpilogueISK_SL_SL_NS1G_6thread17LinearCombinationISK_Li1EffLNS1L_9ScaleType4KindE0ELNS_15FloatRoundStyleE2ESK_EENS1_15EpilogueDefaultEEEEEvvEEEEvNT_6ParamsE,"",@"SHT_CUDA_INFO"
	.sectionflags	@""
	.align	4


	//----- nvinfo : EIATTR_CUDA_API_VERSION
	.align		4
        /*0000*/ 	.byte	0x04, 0x37
        /*0002*/ 	.short	(.L_21 - .L_20)
.L_20:
        /*0004*/ 	.word	0x00000082


	//----- nvinfo : EIATTR_KPARAM_INFO
	.align		4
.L_21:
        /*0008*/ 	.byte	0x04, 0x17
        /*000a*/ 	.short	(.L_23 - .L_22)
.L_22:
        /*000c*/ 	.word	0x00000000
        /*0010*/ 	.short	0x0000
        /*0012*/ 	.short	0x0070
        /*0014*/ 	.byte	0x00, 0xf0, 0x01, 0x10


	//----- nvinfo : EIATTR_SPARSE_MMA_MASK
	.align		4
.L_23:
        /*0018*/ 	.byte	0x03, 0x50
        /*001a*/ 	.short	0x0000


	//----- nvinfo : EIATTR_MAXREG_COUNT
	.align		4
        /*001c*/ 	.byte	0x03, 0x1b
        /*001e*/ 	.short	0x00a8


	//----- nvinfo : EIATTR_NUM_BARRIERS
	.align		4
        /*0020*/ 	.byte	0x02, 0x4c
        /*0022*/ 	.byte	0x01
	.zero		1


	//----- nvinfo : EIATTR_EXTERNS
	.align		4
        /*0024*/ 	.byte	0x04, 0x0f
        /*0026*/ 	.short	(.L_25 - .L_24)


	//   ....[0]....
	.align		4
.L_24:
        /*0028*/ 	.word	index@(__assertfail)


	//----- nvinfo : EIATTR_MERCURY_ISA_VERSION
	.align		4
.L_25:
        /*002c*/ 	.byte	0x03, 0x5f
        /*002e*/ 	.short	0x0101


	//----- nvinfo : EIATTR_INT_WARP_WIDE_INSTR_OFFSETS
	.align		4
        /*0030*/ 	.byte	0x04, 0x31
        /*0032*/ 	.short	(.L_27 - .L_26)


	//   ....[0]....
.L_26:
        /*0034*/ 	.word	0x00000700


	//   ....[1]....
        /*0038*/ 	.word	0x00000730


	//   ....[2]....
        /*003c*/ 	.word	0x000008f0


	//   ....[3]....
        /*0040*/ 	.word	0x00001ed0


	//----- nvinfo : EIATTR_COOP_GROUP_MASK_REGIDS
	.align		4
.L_27:
        /*0044*/ 	.byte	0x04, 0x29
        /*0046*/ 	.short	(.L_29 - .L_28)


	//   ....[0]....
.L_28:
        /*0048*/ 	.word	0xffffffff


	//   ....[1]....
        /*004c*/ 	.word	0xffffffff


	//   ....[2]....
        /*0050*/ 	.word	0xffffffff


	//   ....[3]....
        /*0054*/ 	.word	0xffffffff


	//   ....[4]....
        /*0058*/ 	.word	0xffffffff


	//   ....[5]....
        /*005c*/ 	.word	0xffffffff


	//----- nvinfo : EIATTR_COOP_GROUP_INSTR_OFFSETS
	.align		4
.L_29:
        /*0060*/ 	.byte	0x04, 0x28
        /*0062*/ 	.short	(.L_31 - .L_30)


	//   ....[0]....
.L_30:
        /*0064*/ 	.word	0x00000060


	//   ....[1]....
        /*0068*/ 	.word	0x00000070


	//   ....[2]....
        /*006c*/ 	.word	0x00000130


	//   ....[3]....
        /*0070*/ 	.word	0x00000540


	//   ....[4]....
        /*0074*/ 	.word	0x00000a70


	//   ....[5]....
        /*0078*/ 	.word	0x00001710


	//----- nvinfo : EIATTR_REG_RECONFIG
	.align		4
.L_31:
        /*007c*/ 	.byte	0x01, 0x54
	.zero		2


	//----- nvinfo : EIATTR_SYSCALL_OFFSETS
	.align		4
        /*0080*/ 	.byte	0x04, 0x46
        /*0082*/ 	.short	(.L_33 - .L_32)


	//   ....[0]....
.L_32:
        /*0084*/ 	.word	0x00001900


	//----- nvinfo : EIATTR_MBARRIER_INSTR_OFFSETS
	.align		4
.L_33:
        /*0088*/ 	.byte	0x04, 0x39
        /*008a*/ 	.short	(.L_35 - .L_34)


	//   ....[0]....
.L_34:
        /*008c*/ 	.word	0x00000250
        /*0090*/ 	.word	0x000000ff
        /*0094*/ 	.word	0x00000000
        /*0098*/ 	.short	0x0100
        /*009a*/ 	.byte	0x08
	.zero		1


	//   ....[1]....
        /*009c*/ 	.word	0x00000260
        /*00a0*/ 	.word	0x000000ff
        /*00a4*/ 	.word	0x000000b0
        /*00a8*/ 	.short	0x0100
        /*00aa*/ 	.byte	0x08
	.zero		1


	//   ....[2]....
        /*00ac*/ 	.word	0x00000270
        /*00b0*/ 	.word	0x000000ff
        /*00b4*/ 	.word	0x00000008
        /*00b8*/ 	.short	0x0100
        /*00ba*/ 	.byte	0x08
	.zero		1


	//   ....[3]....
        /*00bc*/ 	.word	0x00000280
        /*00c0*/ 	.word	0x000000ff
        /*00c4*/ 	.word	0x000000b8
        /*00c8*/ 	.short	0x0100
        /*00ca*/ 	.byte	0x08
	.zero		1


	//   ....[4]....
        /*00cc*/ 	.word	0x00000290
        /*00d0*/ 	.word	0x000000ff
        /*00d4*/ 	.word	0x00000010
        /*00d8*/ 	.short	0x0100
        /*00da*/ 	.byte	0x08
	.zero		1


	//   ....[5]....
        /*00dc*/ 	.word	0x000002a0
        /*00e0*/ 	.word	0x000000ff
        /*00e4*/ 	.word	0x000000c0
        /*00e8*/ 	.short	0x0100
        /*00ea*/ 	.byte	0x08
	.zero		1


	//   ....[6]....
        /*00ec*/ 	.word	0x000002b0
        /*00f0*/ 	.word	0x000000ff
        /*00f4*/ 	.word	0x00000018
        /*00f8*/ 	.short	0x0100
        /*00fa*/ 	.byte	0x08
	.zero		1


	//   ....[7]....
        /*00fc*/ 	.word	0x000002c0
        /*0100*/ 	.word	0x000000ff
        /*0104*/ 	.word	0x000000c8
        /*0108*/ 	.short	0x0100
        /*010a*/ 	.byte	0x08
	.zero		1


	//   ....[8]....
        /*010c*/ 	.word	0x000002d0
        /*0110*/ 	.word	0x000000ff
        /*0114*/ 	.word	0x00000020
        /*0118*/ 	.short	0x0100
        /*011a*/ 	.byte	0x08
	.zero		1


	//   ....[9]....
        /*011c*/ 	.word	0x000002e0
        /*0120*/ 	.word	0x000000ff
        /*0124*/ 	.word	0x000000d0
        /*0128*/ 	.short	0x0100
        /*012a*/ 	.byte	0x08
	.zero		1


	//   ....[10]....
        /*012c*/ 	.word	0x000002f0
        /*0130*/ 	.word	0x000000ff
        /*0134*/ 	.word	0x00000028
        /*0138*/ 	.short	0x0100
        /*013a*/ 	.byte	0x08
	.zero		1


	//   ....[11]....
        /*013c*/ 	.word	0x00000300
        /*0140*/ 	.word	0x000000ff
        /*0144*/ 	.word	0x000000d8
        /*0148*/ 	.short	0x0100
        /*014a*/ 	.byte	0x08
	.zero		1


	//   ....[12]....
        /*014c*/ 	.word	0x00000310
        /*0150*/ 	.word	0x000000ff
        /*0154*/ 	.word	0x00000030
        /*0158*/ 	.short	0x0100
        /*015a*/ 	.byte	0x08
	.zero		1


	//   ....[13]....
        /*015c*/ 	.word	0x00000320
        /*0160*/ 	.word	0x000000ff
        /*0164*/ 	.word	0x000000e0
        /*0168*/ 	.short	0x0100
        /*016a*/ 	.byte	0x08
	.zero		1


	//   ....[14]....
        /*016c*/ 	.word	0x00000330
        /*0170*/ 	.word	0x000000ff
        /*0174*/ 	.word	0x00000038
        /*0178*/ 	.short	0x0100
        /*017a*/ 	.byte	0x08
	.zero		1


	//   ....[15]....
        /*017c*/ 	.word	0x00000340
        /*0180*/ 	.word	0x000000ff
        /*0184*/ 	.word	0x000000e8
        /*0188*/ 	.short	0x0100
        /*018a*/ 	.byte	0x08
	.zero		1


	//   ....[16]....
        /*018c*/ 	.word	0x00000350
        /*0190*/ 	.word	0x000000ff
        /*0194*/ 	.word	0x00000040
        /*0198*/ 	.short	0x0100
        /*019a*/ 	.byte	0x08
	.zero		1


	//   ....[17]....
        /*019c*/ 	.word	0x00000360
        /*01a0*/ 	.word	0x000000ff
        /*01a4*/ 	.word	0x000000f0
        /*01a8*/ 	.short	0x0100
        /*01aa*/ 	.byte	0x08
	.zero		1


	//   ....[18]....
        /*01ac*/ 	.word	0x00000370
        /*01b0*/ 	.word	0x000000ff
        /*01b4*/ 	.word	0x00000048
        /*01b8*/ 	.short	0x0100
        /*01ba*/ 	.byte	0x08
	.zero		1


	//   ....[19]....
        /*01bc*/ 	.word	0x00000380
        /*01c0*/ 	.word	0x000000ff
        /*01c4*/ 	.word	0x000000f8
        /*01c8*/ 	.short	0x0100
        /*01ca*/ 	.byte	0x08
	.zero		1


	//   ....[20]....
        /*01cc*/ 	.word	0x00000390
        /*01d0*/ 	.word	0x000000ff
        /*01d4*/ 	.word	0x00000050
        /*01d8*/ 	.short	0x0100
        /*01da*/ 	.byte	0x08
	.zero		1


	//   ....[21]....
        /*01dc*/ 	.word	0x000003a0
        /*01e0*/ 	.word	0x000000ff
        /*01e4*/ 	.word	0x00000100
        /*01e8*/ 	.short	0x0100
        /*01ea*/ 	.byte	0x08
	.zero		1


	//   ....[22]....
        /*01ec*/ 	.word	0x000003b0
        /*01f0*/ 	.word	0x000000ff
        /*01f4*/ 	.word	0x00000058
        /*01f8*/ 	.short	0x0100
        /*01fa*/ 	.byte	0x08
	.zero		1


	//   ....[23]....
        /*01fc*/ 	.word	0x000003c0
        /*0200*/ 	.word	0x000000ff
        /*0204*/ 	.word	0x00000108
        /*0208*/ 	.short	0x0100
        /*020a*/ 	.byte	0x08
	.zero		1


	//   ....[24]....
        /*020c*/ 	.word	0x000003d0
        /*0210*/ 	.word	0x000000ff
        /*0214*/ 	.word	0x00000060
        /*0218*/ 	.short	0x0100
        /*021a*/ 	.byte	0x08
	.zero		1


	//   ....[25]....
        /*021c*/ 	.word	0x000003e0
        /*0220*/ 	.word	0x000000ff
        /*0224*/ 	.word	0x00000110
        /*0228*/ 	.short	0x0100
        /*022a*/ 	.byte	0x08
	.zero		1


	//   ....[26]....
        /*022c*/ 	.word	0x000003f0
        /*0230*/ 	.word	0x000000ff
        /*0234*/ 	.word	0x00000068
        /*0238*/ 	.short	0x0100
        /*023a*/ 	.byte	0x08
	.zero		1


	//   ....[27]....
        /*023c*/ 	.word	0x00000400
        /*0240*/ 	.word	0x000000ff
        /*0244*/ 	.word	0x00000118
        /*0248*/ 	.short	0x0100
        /*024a*/ 	.byte	0x08
	.zero		1


	//   ....[28]....
        /*024c*/ 	.word	0x00000410
        /*0250*/ 	.word	0x000000ff
        /*0254*/ 	.word	0x00000070
        /*0258*/ 	.short	0x0100
        /*025a*/ 	.byte	0x08
	.zero		1


	//   ....[29]....
        /*025c*/ 	.word	0x00000420
        /*0260*/ 	.word	0x000000ff
        /*0264*/ 	.word	0x00000120
        /*0268*/ 	.short	0x0100
        /*026a*/ 	.byte	0x08
	.zero		1


	//   ....[30]....
        /*026c*/ 	.word	0x00000430
        /*0270*/ 	.word	0x000000ff
        /*0274*/ 	.word	0x00000078
        /*0278*/ 	.short	0x0100
        /*027a*/ 	.byte	0x08
	.zero		1


	//   ....[31]....
        /*027c*/ 	.word	0x00000440
        /*0280*/ 	.word	0x000000ff
        /*0284*/ 	.word	0x00000128
        /*0288*/ 	.short	0x0100
        /*028a*/ 	.byte	0x08
	.zero		1


	//   ....[32]....
        /*028c*/ 	.word	0x00000450
        /*0290*/ 	.word	0x000000ff
        /*0294*/ 	.word	0x00000080
        /*0298*/ 	.short	0x0100
        /*029a*/ 	.byte	0x08
	.zero		1


	//   ....[33]....
        /*029c*/ 	.word	0x00000460
        /*02a0*/ 	.word	0x000000ff
        /*02a4*/ 	.word	0x00000130
        /*02a8*/ 	.short	0x0100
        /*02aa*/ 	.byte	0x08
	.zero		1


	//   ....[34]....
        /*02ac*/ 	.word	0x00000470
        /*02b0*/ 	.word	0x000000ff
        /*02b4*/ 	.word	0x00000088
        /*02b8*/ 	.short	0x0100
        /*02ba*/ 	.byte	0x08
	.zero		1


	//   ....[35]....
        /*02bc*/ 	.word	0x00000480
        /*02c0*/ 	.word	0x000000ff
        /*02c4*/ 	.word	0x00000138
        /*02c8*/ 	.short	0x0100
        /*02ca*/ 	.byte	0x08
	.zero		1


	//   ....[36]....
        /*02cc*/ 	.word	0x00000490
        /*02d0*/ 	.word	0x000000ff
        /*02d4*/ 	.word	0x00000090
        /*02d8*/ 	.short	0x0100
        /*02da*/ 	.byte	0x08
	.zero		1


	//   ....[37]....
        /*02dc*/ 	.word	0x000004a0
        /*02e0*/ 	.word	0x000000ff
        /*02e4*/ 	.word	0x00000140
        /*02e8*/ 	.short	0x0100
        /*02ea*/ 	.byte	0x08
	.zero		1


	//   ....[38]....
        /*02ec*/ 	.word	0x000004b0
        /*02f0*/ 	.word	0x000000ff
        /*02f4*/ 	.word	0x00000098
        /*02f8*/ 	.short	0x0100
        /*02fa*/ 	.byte	0x08
	.zero		1


	//   ....[39]....
        /*02fc*/ 	.word	0x000004c0
        /*0300*/ 	.word	0x000000ff
        /*0304*/ 	.word	0x00000148
        /*0308*/ 	.short	0x0100
        /*030a*/ 	.byte	0x08
	.zero		1


	//   ....[40]....
        /*030c*/ 	.word	0x000004d0
        /*0310*/ 	.word	0x000000ff
        /*0314*/ 	.word	0x000000a0
        /*0318*/ 	.short	0x0100
        /*031a*/ 	.byte	0x08
	.zero		1


	//   ....[41]....
        /*031c*/ 	.word	0x000004e0
        /*0320*/ 	.word	0x000000ff
        /*0324*/ 	.word	0x00000150
        /*0328*/ 	.short	0x0100
        /*032a*/ 	.byte	0x08
	.zero		1


	//   ....[42]....
        /*032c*/ 	.word	0x000004f0
        /*0330*/ 	.word	0x000000ff
        /*0334*/ 	.word	0x000000a8
        /*0338*/ 	.short	0x0100
        /*033a*/ 	.byte	0x08
	.zero		1


	//   ....[43]....
        /*033c*/ 	.word	0x00000500
        /*0340*/ 	.word	0x000000ff
        /*0344*/ 	.word	0x00000158
        /*0348*/ 	.short	0x0100
        /*034a*/ 	.byte	0x08
	.zero		1


	//   ....[44]....
        /*034c*/ 	.word	0x00000980
        /*0350*/ 	.word	0x000000ff
        /*0354*/ 	.word	0x00000170
        /*0358*/ 	.short	0x0100
        /*035a*/ 	.byte	0x06
	.zero		1


	//   ....[45]....
        /*035c*/ 	.word	0x00000a10
        /*0360*/ 	.word	0x000000ff
        /*0364*/ 	.word	0x00000178
        /*0368*/ 	.short	0x0100
        /*036a*/ 	.byte	0x06
	.zero		1


	//   ....[46]....
        /*036c*/ 	.word	0x00001980
        /*0370*/ 	.word	0x00000003
        /*0374*/ 	.word	0x00000000
        /*0378*/ 	.short	0x010a
        /*037a*/ 	.byte	0x3f
	.zero		1


	//   ....[47]....
        /*037c*/ 	.word	0x000019e0
        /*0380*/ 	.word	0x00000003
        /*0384*/ 	.word	0x00000000
        /*0388*/ 	.short	0x010a
        /*038a*/ 	.byte	0x3f
	.zero		1


	//   ....[48]....
        /*038c*/ 	.word	0x00001bf0
        /*0390*/ 	.word	0x000000ff
        /*0394*/ 	.word	0x00000000
        /*0398*/ 	.short	0x010a
        /*039a*/ 	.byte	0x04
	.zero		1


	//   ....[49]....
        /*039c*/ 	.word	0x00001c30
        /*03a0*/ 	.word	0x000000ff
        /*03a4*/ 	.word	0x00000000
        /*03a8*/ 	.short	0x010a
        /*03aa*/ 	.byte	0x04
	.zero		1


	//   ....[50]....
        /*03ac*/ 	.word	0x00001d80
        /*03b0*/ 	.word	0x00000004
        /*03b4*/ 	.word	0x00000000
        /*03b8*/ 	.short	0x0101
        /*03ba*/ 	.byte	0x3f
	.zero		1


	//   ....[51]....
        /*03bc*/ 	.word	0x00001f70
        /*03c0*/ 	.word	0x00000000
        /*03c4*/ 	.word	0x00000000
        /*03c8*/ 	.short	0x0101
        /*03ca*/ 	.byte	0x3f
	.zero		1


	//   ....[52]....
        /*03cc*/ 	.word	0x00007c60
        /*03d0*/ 	.word	0x00000017
        /*03d4*/ 	.word	0x000000b0
        /*03d8*/ 	.short	0x010a
        /*03da*/ 	.byte	0x3f
	.zero		1


	//   ....[53]....
        /*03dc*/ 	.word	0x00007fe0
        /*03e0*/ 	.word	0x00000006
        /*03e4*/ 	.word	0x00000178
        /*03e8*/ 	.short	0x0101
        /*03ea*/ 	.byte	0x3f
	.zero		1


	//   ....[54]....
        /*03ec*/ 	.word	0x00008730
        /*03f0*/ 	.word	0x00000007
        /*03f4*/ 	.word	0x00000000
        /*03f8*/ 	.short	0x010a
        /*03fa*/ 	.byte	0x3f
	.zero		1


	//   ....[55]....
        /*03fc*/ 	.word	0x000087b0
        /*0400*/ 	.word	0x00000006
        /*0404*/ 	.word	0x00000000
        /*0408*/ 	.short	0x010a
        /*040a*/ 	.byte	0x3f
	.zero		1


	//   ....[56]....
        /*040c*/ 	.word	0x00008840
        /*0410*/ 	.word	0x00000007
        /*0414*/ 	.word	0x00000000
        /*0418*/ 	.short	0x010a
        /*041a*/ 	.byte	0x3f
	.zero		1


	//   ....[57]....
        /*041c*/ 	.word	0x000088d0
        /*0420*/ 	.word	0x00000006
        /*0424*/ 	.word	0x00000000
        /*0428*/ 	.short	0x010a
        /*042a*/ 	.byte	0x3f
	.zero		1


	//   ....[58]....
        /*042c*/ 	.word	0x00008960
        /*0430*/ 	.word	0x00000007
        /*0434*/ 	.word	0x00000000
        /*0438*/ 	.short	0x010a
        /*043a*/ 	.byte	0x3f
	.zero		1


	//   ....[59]....
        /*043c*/ 	.word	0x000089f0
        /*0440*/ 	.word	0x00000006
        /*0444*/ 	.word	0x00000000
        /*0448*/ 	.short	0x010a
        /*044a*/ 	.byte	0x3f
	.zero		1


	//   ....[60]....
        /*044c*/ 	.word	0x00008a80
        /*0450*/ 	.word	0x00000007
        /*0454*/ 	.word	0x00000000
        /*0458*/ 	.short	0x010a
        /*045a*/ 	.byte	0x3f
	.zero		1


	//   ....[61]....
        /*045c*/ 	.word	0x00008b10
        /*0460*/ 	.word	0x00000006
        /*0464*/ 	.word	0x00000000
        /*0468*/ 	.short	0x010a
        /*046a*/ 	.byte	0x3f
	.zero		1


	//   ....[62]....
        /*046c*/ 	.word	0x00008ba0
        /*0470*/ 	.word	0x00000007
        /*0474*/ 	.word	0x00000000
        /*0478*/ 	.short	0x010a
        /*047a*/ 	.byte	0x3f
	.zero		1


	//   ....[63]....
        /*047c*/ 	.word	0x00008c30
        /*0480*/ 	.word	0x00000006
        /*0484*/ 	.word	0x00000000
        /*0488*/ 	.short	0x010a
        /*048a*/ 	.byte	0x3f
	.zero		1


	//   ....[64]....
        /*048c*/ 	.word	0x00008cc0
        /*0490*/ 	.word	0x00000007
        /*0494*/ 	.word	0x00000000
        /*0498*/ 	.short	0x010a
        /*049a*/ 	.byte	0x3f
	.zero		1


	//   ....[65]....
        /*049c*/ 	.word	0x00008d50
        /*04a0*/ 	.word	0x00000006
        /*04a4*/ 	.word	0x00000000
        /*04a8*/ 	.short	0x010a
        /*04aa*/ 	.byte	0x3f
	.zero		1


	//   ....[66]....
        /*04ac*/ 	.word	0x00008de0
        /*04b0*/ 	.word	0x00000007
        /*04b4*/ 	.word	0x00000000
        /*04b8*/ 	.short	0x010a
        /*04ba*/ 	.byte	0x3f
	.zero		1


	//   ....[67]....
        /*04bc*/ 	.word	0x00008e70
        /*04c0*/ 	.word	0x00000006
        /*04c4*/ 	.word	0x00000000
        /*04c8*/ 	.short	0x010a
        /*04ca*/ 	.byte	0x3f
	.zero		1


	//   ....[68]....
        /*04cc*/ 	.word	0x00008f00
        /*04d0*/ 	.word	0x00000007
        /*04d4*/ 	.word	0x00000000
        /*04d8*/ 	.short	0x010a
        /*04da*/ 	.byte	0x3f
	.zero		1


	//   ....[69]....
        /*04dc*/ 	.word	0x00008f90
        /*04e0*/ 	.word	0x00000006
        /*04e4*/ 	.word	0x00000000
        /*04e8*/ 	.short	0x010a
        /*04ea*/ 	.byte	0x3f
	.zero		1


	//   ....[70]....
        /*04ec*/ 	.word	0x00009020
        /*04f0*/ 	.word	0x00000007
        /*04f4*/ 	.word	0x00000000
        /*04f8*/ 	.short	0x010a
        /*04fa*/ 	.byte	0x3f
	.zero		1


	//   ....[71]....
        /*04fc*/ 	.word	0x000090b0
        /*0500*/ 	.word	0x00000006
        /*0504*/ 	.word	0x00000000
        /*0508*/ 	.short	0x010a
        /*050a*/ 	.byte	0x3f
	.zero		1


	//   ....[72]....
        /*050c*/ 	.word	0x00009140
        /*0510*/ 	.word	0x00000007
        /*0514*/ 	.word	0x00000000
        /*0518*/ 	.short	0x010a
        /*051a*/ 	.byte	0x3f
	.zero		1


	//   ....[73]....
        /*051c*/ 	.word	0x000091d0
        /*0520*/ 	.word	0x00000006
        /*0524*/ 	.word	0x00000000
        /*0528*/ 	.short	0x010a
        /*052a*/ 	.byte	0x3f
	.zero		1


	//   ....[74]....
        /*052c*/ 	.word	0x00009260
        /*0530*/ 	.word	0x00000007
        /*0534*/ 	.word	0x00000000
        /*0538*/ 	.short	0x010a
        /*053a*/ 	.byte	0x3f
	.zero		1


	//   ....[75]....
        /*053c*/ 	.word	0x000092f0
        /*0540*/ 	.word	0x00000005
        /*0544*/ 	.word	0x00000000
        /*0548*/ 	.short	0x010a
        /*054a*/ 	.byte	0x3f
	.zero		1


	//   ....[76]....
        /*054c*/ 	.word	0x00009350
        /*0550*/ 	.word	0x00000003
        /*0554*/ 	.word	0x00000000
        /*0558*/ 	.short	0x010a
        /*055a*/ 	.byte	0x3f
	.zero		1


	//   ....[77]....
        /*055c*/ 	.word	0x000093b0
        /*0560*/ 	.word	0x00000005
        /*0564*/ 	.word	0x00000000
        /*0568*/ 	.short	0x010a
        /*056a*/ 	.byte	0x3f
	.zero		1


	//   ....[78]....
        /*056c*/ 	.word	0x00009480
        /*0570*/ 	.word	0x00000017
        /*0574*/ 	.word	0x000000b0
        /*0578*/ 	.short	0x010a
        /*057a*/ 	.byte	0x3f
	.zero		1


	//   ....[79]....
        /*057c*/ 	.word	0x00009550
        /*0580*/ 	.word	0x00000007
        /*0584*/ 	.word	0x00000000
        /*0588*/ 	.short	0x010a
        /*058a*/ 	.byte	0x3f
	.zero		1


	//   ....[80]....
        /*058c*/ 	.word	0x000095a0
        /*0590*/ 	.word	0x00000006
        /*0594*/ 	.word	0x00000000
        /*0598*/ 	.short	0x010a
        /*059a*/ 	.byte	0x3f
	.zero		1


	//   ....[81]....
        /*059c*/ 	.word	0x000095f0
        /*05a0*/ 	.word	0x00000007
        /*05a4*/ 	.word	0x00000000
        /*05a8*/ 	.short	0x010a
        /*05aa*/ 	.byte	0x3f
	.zero		1


	//   ....[82]....
        /*05ac*/ 	.word	0x00009640
        /*05b0*/ 	.word	0x00000006
        /*05b4*/ 	.word	0x00000000
        /*05b8*/ 	.short	0x010a
        /*05ba*/ 	.byte	0x3f
	.zero		1


	//   ....[83]....
        /*05bc*/ 	.word	0x00009690
        /*05c0*/ 	.word	0x00000007
        /*05c4*/ 	.word	0x00000000
        /*05c8*/ 	.short	0x010a
        /*05ca*/ 	.byte	0x3f
	.zero		1


	//   ....[84]....
        /*05cc*/ 	.word	0x000096e0
        /*05d0*/ 	.word	0x00000006
        /*05d4*/ 	.word	0x00000000
        /*05d8*/ 	.short	0x010a
        /*05da*/ 	.byte	0x3f
	.zero		1


	//   ....[85]....
        /*05dc*/ 	.word	0x00009730
        /*05e0*/ 	.word	0x00000007
        /*05e4*/ 	.word	0x00000000
        /*05e8*/ 	.short	0x010a
        /*05ea*/ 	.byte	0x3f
	.zero		1


	//   ....[86]....
        /*05ec*/ 	.word	0x00009780
        /*05f0*/ 	.word	0x00000006
        /*05f4*/ 	.word	0x00000000
        /*05f8*/ 	.short	0x010a
        /*05fa*/ 	.byte	0x3f
	.zero		1


	//   ....[87]....
        /*05fc*/ 	.word	0x000097d0
        /*0600*/ 	.word	0x00000007
        /*0604*/ 	.word	0x00000000
        /*0608*/ 	.short	0x010a
        /*060a*/ 	.byte	0x3f
	.zero		1


	//   ....[88]....
        /*060c*/ 	.word	0x00009820
        /*0610*/ 	.word	0x00000006
        /*0614*/ 	.word	0x00000000
        /*0618*/ 	.short	0x010a
        /*061a*/ 	.byte	0x3f
	.zero		1


	//   ....[89]....
        /*061c*/ 	.word	0x00009870
        /*0620*/ 	.word	0x00000007
        /*0624*/ 	.word	0x00000000
        /*0628*/ 	.short	0x010a
        /*062a*/ 	.byte	0x3f
	.zero		1


	//   ....[90]....
        /*062c*/ 	.word	0x000098c0
        /*0630*/ 	.word	0x00000006
        /*0634*/ 	.word	0x00000000
        /*0638*/ 	.short	0x010a
        /*063a*/ 	.byte	0x3f
	.zero		1


	//   ....[91]....
        /*063c*/ 	.word	0x00009910
        /*0640*/ 	.word	0x00000007
        /*0644*/ 	.word	0x00000000
        /*0648*/ 	.short	0x010a
        /*064a*/ 	.byte	0x3f
	.zero		1


	//   ....[92]....
        /*064c*/ 	.word	0x00009960
        /*0650*/ 	.word	0x00000006
        /*0654*/ 	.word	0x00000000
        /*0658*/ 	.short	0x010a
        /*065a*/ 	.byte	0x3f
	.zero		1


	//   ....[93]....
        /*065c*/ 	.word	0x000099b0
        /*0660*/ 	.word	0x00000007
        /*0664*/ 	.word	0x00000000
        /*0668*/ 	.short	0x010a
        /*066a*/ 	.byte	0x3f
	.zero		1


	//   ....[94]....
        /*066c*/ 	.word	0x00009a00
        /*0670*/ 	.word	0x00000006
        /*0674*/ 	.word	0x00000000
        /*0678*/ 	.short	0x010a
        /*067a*/ 	.byte	0x3f
	.zero		1


	//   ....[95]....
        /*067c*/ 	.word	0x00009a50
        /*0680*/ 	.word	0x00000007
        /*0684*/ 	.word	0x00000000
        /*0688*/ 	.short	0x010a
        /*068a*/ 	.byte	0x3f
	.zero		1


	//   ....[96]....
        /*068c*/ 	.word	0x00009aa0
        /*0690*/ 	.word	0x00000006
        /*0694*/ 	.word	0x00000000
        /*0698*/ 	.short	0x010a
        /*069a*/ 	.byte	0x3f
	.zero		1


	//   ....[97]....
        /*069c*/ 	.word	0x00009af0
        /*06a0*/ 	.word	0x00000007
        /*06a4*/ 	.word	0x00000000
        /*06a8*/ 	.short	0x010a
        /*06aa*/ 	.byte	0x3f
	.zero		1


	//   ....[98]....
        /*06ac*/ 	.word	0x00009b40
        /*06b0*/ 	.word	0x00000006
        /*06b4*/ 	.word	0x00000000
        /*06b8*/ 	.short	0x010a
        /*06ba*/ 	.byte	0x3f
	.zero		1


	//   ....[99]....
        /*06bc*/ 	.word	0x00009b90
        /*06c0*/ 	.word	0x00000007
        /*06c4*/ 	.word	0x00000000
        /*06c8*/ 	.short	0x010a
        /*06ca*/ 	.byte	0x3f
	.zero		1


	//----- nvinfo : EIATTR_NUM_MBARRIERS
	.align		4
.L_35:
        /*06cc*/ 	.byte	0x03, 0x38
        /*06ce*/ 	.short	0x002e


	//----- nvinfo : EIATTR_EXIT_INSTR_OFFSETS
	.align		4
        /*06d0*/ 	.byte	0x04, 0x1c
        /*06d2*/ 	.short	(.L_37 - .L_36)


	//   ....[0]....
.L_36:
        /*06d4*/ 	.word	0x00000c50


	//   ....[1]....
        /*06d8*/ 	.word	0x00001470


	//   ....[2]....
        /*06dc*/ 	.word	0x000073e0


	//   ....[3]....
        /*06e0*/ 	.word	0x00007940


	//   ....[4]....
        /*06e4*/ 	.word	0x00009340


	//----- nvinfo : EIATTR_MAX_THREADS
	.align		4
.L_37:
        /*06e8*/ 	.byte	0x04, 0x05
        /*06ea*/ 	.short	(.L_39 - .L_38)
.L_38:
        /*06ec*/ 	.word	0x00000180
        /*06f0*/ 	.word	0x00000001
        /*06f4*/ 	.word	0x00000001


	//----- nvinfo : EIATTR_CRS_STACK_SIZE
	.align		4
.L_39:
        /*06f8*/ 	.byte	0x04, 0x1e
        /*06fa*/ 	.short	(.L_41 - .L_40)
.L_40:
        /*06fc*/ 	.word	0x00000000


	//----- nvinfo : EIATTR_CBANK_PARAM_SIZE
	.align		4
.L_41:
        /*0700*/ 	.byte	0x03, 0x19
        /*0702*/ 	.short	0x0470


	//----- nvinfo : EIATTR_PARAM_CBANK
	.align		4
        /*0704*/ 	.byte	0x04, 0x0a
        /*0706*/ 	.short	(.L_43 - .L_42)
	.align		4
.L_42:
        /*0708*/ 	.word	index@(.nv.constant0._ZN7cutlass13device_kernelINS_4gemm6kernel13GemmUniversalIN4cute5tupleIJiiiiEEENS1_10collective13CollectiveMmaINS1_34MainloopSm90TmaGmmaWarpSpecializedILi22ENS5_IJNS4_1CILi2EEENSA_ILi1EEESC_EEENS1_35KernelTmaWarpSpecializedCooperativeEEENS5_IJNSA_ILi256EEENSA_ILi64EEENSA_ILi16EEEEEENS_6half_tENS5_IJlSC_lEEESK_SL_NS4_8TiledMMAINS4_8MMA_AtomIJNS4_4SM904GMMA25MMA_64x64x16_F32F16F16_SSILNSP_5MajorE0ELSR_0ELNSP_7ScaleInE1ELSS_1EEEEEENS4_6LayoutISD_NS5_IJSC_NSA_ILi0EEESW_EEEEENS5_IJNS4_10UnderscoreESZ_SZ_EEEEENS4_13SM90_TMA_LOADENS4_14ComposedLayoutINS4_7SwizzleILi1ELi4ELi3EEENS4_18smem_ptr_flag_bitsILi16EEENSV_INS5_IJNSA_ILi8EEESI_EEENS5_IJSI_SC_EEEEEEEvNS4_8identityENS4_23SM90_TMA_LOAD_MULTICASTES1C_vS1D_EENS_8epilogue10collective6detail29Sm90TmaWarpSpecializedAdapterINS1H_15DefaultEpilogueISK_SL_SL_NS1G_6thread17LinearCombinationISK_Li1EffLNS1L_9ScaleType4KindE0ELNS_15FloatRoundStyleE2ESK_EENS1_15EpilogueDefaultEEEEEvvEEEEvNT_6ParamsE)
        /*070c*/ 	.short	0x0210
        /*070e*/ 	.short	0x0470


	//----- nvinfo : EIATTR_SW_WAR
	.align		4
.L_43:
        /*0710*/ 	.byte	0x04, 0x36
        /*0712*/ 	.short	(.L_45 - .L_44)
.L_44:
        /*0714*/ 	.word	0x00000008
.L_45:


//--------------------- .nv.callgraph             --------------------------
	.section	.nv.callgraph,"",@"SHT_CUDA_CALLGRAPH"
	.align	4
	.sectionentsize	8
	.align		4
        /*0000*/ 	.word	0x00000000
	.align		4
        /*0004*/ 	.word	0xffffffff
	.align		4
        /*0008*/ 	.word	index@(_ZN7cutlass13device_kernelINS_4gemm6kernel13GemmUniversalIN4cute5tupleIJiiiiEEENS1_10collective13CollectiveMmaINS1_34MainloopSm90TmaGmmaWarpSpecializedILi22ENS5_IJNS4_1CILi2EEENSA_ILi1EEESC_EEENS1_35KernelTmaWarpSpecializedCooperativeEEENS5_IJNSA_ILi256EEENSA_ILi64EEENSA_ILi16EEEEEENS_6half_tENS5_IJlSC_lEEESK_SL_NS4_8TiledMMAINS4_8MMA_AtomIJNS4_4SM904GMMA25MMA_64x64x16_F32F16F16_SSILNSP_5MajorE0ELSR_0ELNSP_7ScaleInE1ELSS_1EEEEEENS4_6LayoutISD_NS5_IJSC_NSA_ILi0EEESW_EEEEENS5_IJNS4_10UnderscoreESZ_SZ_EEEEENS4_13SM90_TMA_LOADENS4_14ComposedLayoutINS4_7SwizzleILi1ELi4ELi3EEENS4_18smem_ptr_flag_bitsILi16EEENSV_INS5_IJNSA_ILi8EEESI_EEENS5_IJSI_SC_EEEEEEEvNS4_8identityENS4_23SM90_TMA_LOAD_MULTICASTES1C_vS1D_EENS_8epilogue10collective6detail29Sm90TmaWarpSpecializedAdapterINS1H_15DefaultEpilogueISK_SL_SL_NS1G_6thread17LinearCombinationISK_Li1EffLNS1L_9ScaleType4KindE0ELNS_15FloatRoundStyleE2ESK_EENS1_15EpilogueDefaultEEEEEvvEEEEvNT_6ParamsE)
	.align		4
        /*000c*/ 	.word	index@(__assertfail)
	.align		4
        /*0010*/ 	.word	0x00000000
	.align		4
        /*0014*/ 	.word	0xfffffffe
	.align		4
        /*0018*/ 	.word	0x00000000
	.align		4
        /*001c*/ 	.word	0xfffffffd
	.align		4
        /*0020*/ 	.word	0x00000000
	.align		4
        /*0024*/ 	.word	0xfffffffc


//--------------------- .nv.constant4             --------------------------
	.section	.nv.constant4,"a",@progbits
	.align	8
	.align		8
.nv.constant4:
        /*0000*/ 	.dword	__assertfail
	.align		8
        /*0008*/ 	.dword	__unnamed_1
	.align		8
        /*0010*/ 	.dword	_ZN40_INTERNAL_bc578512_4_k_cu_6e7bce93_173634cuda3std3__45__cpo5beginE
	.align		8
        /*0018*/ 	.dword	_ZN40_INTERNAL_bc578512_4_k_cu_6e7bce93_173634cuda3std3__45__cpo3endE
	.align		8
        /*0020*/ 	.dword	_ZN40_INTERNAL_bc578512_4_k_cu_6e7bce93_173634cuda3std3__45__cpo6cbeginE
	.align		8
        /*0028*/ 	.dword	_ZN40_INTERNAL_bc578512_4_k_cu_6e7bce93_173634cuda3std3__45__cpo4cendE
	.align		8
        /*0030*/ 	.dword	_ZN40_INTERNAL_bc578512_4_k_cu_6e7bce93_173634cuda3std3__442_GLOBAL__N__bc578512_4_k_cu_6e7bce93_173636ignoreE
	.align		8
        /*0038*/ 	.dword	_ZN40_INTERNAL_bc578512_4_k_cu_6e7bce93_173634cuda3std3__419piecewise_constructE
	.align		8
        /*0040*/ 	.dword	_ZN40_INTERNAL_bc578512_4_k_cu_6e7bce93_173634cuda3std3__48in_placeE
	.align		8
        /*0048*/ 	.dword	_ZN40_INTERNAL_bc578512_4_k_cu_6e7bce93_173634cuda3std6ranges3__45__cpo4swapE
	.align		8
        /*0050*/ 	.dword	_ZN40_INTERNAL_bc578512_4_k_cu_6e7bce93_173634cuda3std6ranges3__45__cpo9iter_moveE
	.align		8
        /*0058*/ 	.dword	_ZN40_INTERNAL_bc578512_4_k_cu_6e7bce93_173634cute7productE
	.align		8
        /*0060*/ 	.dword	_ZN40_INTERNAL_bc578512_4_k_cu_6e7bce93_173634cute1_E
	.align		8
        /*0068*/ 	.dword	$str$22
	.align		8
        /*0070*/ 	.dword	$str$23


//--------------------- .text._ZN7cutlass13device_kernelINS_4gemm6kernel13GemmUniversalIN4cute5tupleIJiiiiEEENS1_10collective13CollectiveMmaINS1_34MainloopSm90TmaGmmaWarpSpecializedILi22ENS5_IJNS4_1CILi2EEENSA_ILi1EEESC_EEENS1_35KernelTmaWarpSpecializedCooperativeEEENS5_IJNSA_ILi256EEENSA_ILi64EEENSA_ILi16EEEEEENS_6half_tENS5_IJlSC_lEEESK_SL_NS4_8TiledMMAINS4_8MMA_AtomIJNS4_4SM904GMMA25MMA_64x64x16_F32F16F16_SSILNSP_5MajorE0ELSR_0ELNSP_7ScaleInE1ELSS_1EEEEEENS4_6LayoutISD_NS5_IJSC_NSA_ILi0EEESW_EEEEENS5_IJNS4_10UnderscoreESZ_SZ_EEEEENS4_13SM90_TMA_LOADENS4_14ComposedLayoutINS4_7SwizzleILi1ELi4ELi3EEENS4_18smem_ptr_flag_bitsILi16EEENSV_INS5_IJNSA_ILi8EEESI_EEENS5_IJSI_SC_EEEEEEEvNS4_8identityENS4_23SM90_TMA_LOAD_MULTICASTES1C_vS1D_EENS_8epilogue10collective6detail29Sm90TmaWarpSpecializedAdapterINS1H_15DefaultEpilogueISK_SL_SL_NS1G_6thread17LinearCombinationISK_Li1EffLNS1L_9ScaleType4KindE0ELNS_15FloatRoundStyleE2ESK_EENS1_15EpilogueDefaultEEEEEvvEEEEvNT_6ParamsE --------------------------
	.section	.text._ZN7cutlass13device_kernelINS_4gemm6kernel13GemmUniversalIN4cute5tupleIJiiiiEEENS1_10collective13CollectiveMmaINS1_34MainloopSm90TmaGmmaWarpSpecializedILi22ENS5_IJNS4_1CILi2EEENSA_ILi1EEESC_EEENS1_35KernelTmaWarpSpecializedCooperativeEEENS5_IJNSA_ILi256EEENSA_ILi64EEENSA_ILi16EEEEEENS_6half_tENS5_IJlSC_lEEESK_SL_NS4_8TiledMMAINS4_8MMA_AtomIJNS4_4SM904GMMA25MMA_64x64x16_F32F16F16_SSILNSP_5MajorE0ELSR_0ELNSP_7ScaleInE1ELSS_1EEEEEENS4_6LayoutISD_NS5_IJSC_NSA_ILi0EEESW_EEEEENS5_IJNS4_10UnderscoreESZ_SZ_EEEEENS4_13SM90_TMA_LOADENS4_14ComposedLayoutINS4_7SwizzleILi1ELi4ELi3EEENS4_18smem_ptr_flag_bitsILi16EEENSV_INS5_IJNSA_ILi8EEESI_EEENS5_IJSI_SC_EEEEEEEvNS4_8identityENS4_23SM90_TMA_LOAD_MULTICASTES1C_vS1D_EENS_8epilogue10collective6detail29Sm90TmaWarpSpecializedAdapterINS1H_15DefaultEpilogueISK_SL_SL_NS1G_6thread17LinearCombinationISK_Li1EffLNS1L_9ScaleType4KindE0ELNS_15FloatRoundStyleE2ESK_EENS1_15EpilogueDefaultEEEEEvvEEEEvNT_6ParamsE,"ax",@progbits
	.align	128
.text._ZN7cutlass13device_kernelINS_4gemm6kernel13GemmUniversalIN4cute5tupleIJiiiiEEENS1_10collective13CollectiveMmaINS1_34MainloopSm90TmaGmmaWarpSpecializedILi22ENS5_IJNS4_1CILi2EEENSA_ILi1EEESC_EEENS1_35KernelTmaWarpSpecializedCooperativeEEENS5_IJNSA_ILi256EEENSA_ILi64EEENSA_ILi16EEEEEENS_6half_tENS5_IJlSC_lEEESK_SL_NS4_8TiledMMAINS4_8MMA_AtomIJNS4_4SM904GMMA25MMA_64x64x16_F32F16F16_SSILNSP_5MajorE0ELSR_0ELNSP_7ScaleInE1ELSS_1EEEEEENS4_6LayoutISD_NS5_IJSC_NSA_ILi0EEESW_EEEEENS5_IJNS4_10UnderscoreESZ_SZ_EEEEENS4_13SM90_TMA_LOADENS4_14ComposedLayoutINS4_7SwizzleILi1ELi4ELi3EEENS4_18smem_ptr_flag_bitsILi16EEENSV_INS5_IJNSA_ILi8EEESI_EEENS5_IJSI_SC_EEEEEEEvNS4_8identityENS4_23SM90_TMA_LOAD_MULTICASTES1C_vS1D_EENS_8epilogue10collective6detail29Sm90TmaWarpSpecializedAdapterINS1H_15DefaultEpilogueISK_SL_SL_NS1G_6thread17LinearCombinationISK_Li1EffLNS1L_9ScaleType4KindE0ELNS_15FloatRoundStyleE2ESK_EENS1_15EpilogueDefaultEEEEEvvEEEEvNT_6ParamsE:
        .type           _ZN7cutlass13device_kernelINS_4gemm6kernel13GemmUniversalIN4cute5tupleIJiiiiEEENS1_10collective13CollectiveMmaINS1_34MainloopSm90TmaGmmaWarpSpecializedILi22ENS5_IJNS4_1CILi2EEENSA_ILi1EEESC_EEENS1_35KernelTmaWarpSpecializedCooperativeEEENS5_IJNSA_ILi256EEENSA_ILi64EEENSA_ILi16EEEEEENS_6half_tENS5_IJlSC_lEEESK_SL_NS4_8TiledMMAINS4_8MMA_AtomIJNS4_4SM904GMMA25MMA_64x64x16_F32F16F16_SSILNSP_5MajorE0ELSR_0ELNSP_7ScaleInE1ELSS_1EEEEEENS4_6LayoutISD_NS5_IJSC_NSA_ILi0EEESW_EEEEENS5_IJNS4_10UnderscoreESZ_SZ_EEEEENS4_13SM90_TMA_LOADENS4_14ComposedLayoutINS4_7SwizzleILi1ELi4ELi3EEENS4_18smem_ptr_flag_bitsILi16EEENSV_INS5_IJNSA_ILi8EEESI_EEENS5_IJSI_SC_EEEEEEEvNS4_8identityENS4_23SM90_TMA_LOAD_MULTICASTES1C_vS1D_EENS_8epilogue10collective6detail29Sm90TmaWarpSpecializedAdapterINS1H_15DefaultEpilogueISK_SL_SL_NS1G_6thread17LinearCombinationISK_Li1EffLNS1L_9ScaleType4KindE0ELNS_15FloatRoundStyleE2ESK_EENS1_15EpilogueDefaultEEEEEvvEEEEvNT_6ParamsE,@function
        .size           _ZN7cutlass13device_kernelINS_4gemm6kernel13GemmUniversalIN4cute5tupleIJiiiiEEENS1_10collective13CollectiveMmaINS1_34MainloopSm90TmaGmmaWarpSpecializedILi22ENS5_IJNS4_1CILi2EEENSA_ILi1EEESC_EEENS1_35KernelTmaWarpSpecializedCooperativeEEENS5_IJNSA_ILi256EEENSA_ILi64EEENSA_ILi16EEEEEENS_6half_tENS5_IJlSC_lEEESK_SL_NS4_8TiledMMAINS4_8MMA_AtomIJNS4_4SM904GMMA25MMA_64x64x16_F32F16F16_SSILNSP_5MajorE0ELSR_0ELNSP_7ScaleInE1ELSS_1EEEEEENS4_6LayoutISD_NS5_IJSC_NSA_ILi0EEESW_EEEEENS5_IJNS4_10UnderscoreESZ_SZ_EEEEENS4_13SM90_TMA_LOADENS4_14ComposedLayoutINS4_7SwizzleILi1ELi4ELi3EEENS4_18smem_ptr_flag_bitsILi16EEENSV_INS5_IJNSA_ILi8EEESI_EEENS5_IJSI_SC_EEEEEEEvNS4_8identityENS4_23SM90_TMA_LOAD_MULTICASTES1C_vS1D_EENS_8epilogue10collective6detail29Sm90TmaWarpSpecializedAdapterINS1H_15DefaultEpilogueISK_SL_SL_NS1G_6thread17LinearCombinationISK_Li1EffLNS1L_9ScaleType4KindE0ELNS_15FloatRoundStyleE2ESK_EENS1_15EpilogueDefaultEEEEEvvEEEEvNT_6ParamsE,(.L_x_232 - _ZN7cutlass13device_kernelINS_4gemm6kernel13GemmUniversalIN4cute5tupleIJiiiiEEENS1_10collective13CollectiveMmaINS1_34MainloopSm90TmaGmmaWarpSpecializedILi22ENS5_IJNS4_1CILi2EEENSA_ILi1EEESC_EEENS1_35KernelTmaWarpSpecializedCooperativeEEENS5_IJNSA_ILi256EEENSA_ILi64EEENSA_ILi16EEEEEENS_6half_tENS5_IJlSC_lEEESK_SL_NS4_8TiledMMAINS4_8MMA_AtomIJNS4_4SM904GMMA25MMA_64x64x16_F32F16F16_SSILNSP_5MajorE0ELSR_0ELNSP_7ScaleInE1ELSS_1EEEEEENS4_6LayoutISD_NS5_IJSC_NSA_ILi0EEESW_EEEEENS5_IJNS4_10UnderscoreESZ_SZ_EEEEENS4_13SM90_TMA_LOADENS4_14ComposedLayoutINS4_7SwizzleILi1ELi4ELi3EEENS4_18smem_ptr_flag_bitsILi16EEENSV_INS5_IJNSA_ILi8EEESI_EEENS5_IJSI_SC_EEEEEEEvNS4_8identityENS4_23SM90_TMA_LOAD_MULTICASTES1C_vS1D_EENS_8epilogue10collective6detail29Sm90TmaWarpSpecializedAdapterINS1H_15DefaultEpilogueISK_SL_SL_NS1G_6thread17LinearCombinationISK_Li1EffLNS1L_9ScaleType4KindE0ELNS_15FloatRoundStyleE2ESK_EENS1_15EpilogueDefaultEEEEEvvEEEEvNT_6ParamsE)
        .other          _ZN7cutlass13device_kernelINS_4gemm6kernel13GemmUniversalIN4cute5tupleIJiiiiEEENS1_10collective13CollectiveMmaINS1_34MainloopSm90TmaGmmaWarpSpecializedILi22ENS5_IJNS4_1CILi2EEENSA_ILi1EEESC_EEENS1_35KernelTmaWarpSpecializedCooperativeEEENS5_IJNSA_ILi256EEENSA_ILi64EEENSA_ILi16EEEEEENS_6half_tENS5_IJlSC_lEEESK_SL_NS4_8TiledMMAINS4_8MMA_AtomIJNS4_4SM904GMMA25MMA_64x64x16_F32F16F16_SSILNSP_5MajorE0ELSR_0ELNSP_7ScaleInE1ELSS_1EEEEEENS4_6LayoutISD_NS5_IJSC_NSA_ILi0EEESW_EEEEENS5_IJNS4_10UnderscoreESZ_SZ_EEEEENS4_13SM90_TMA_LOADENS4_14ComposedLayoutINS4_7SwizzleILi1ELi4ELi3EEENS4_18smem_ptr_flag_bitsILi16EEENSV_INS5_IJNSA_ILi8EEESI_EEENS5_IJSI_SC_EEEEEEEvNS4_8identityENS4_23SM90_TMA_LOAD_MULTICASTES1C_vS1D_EENS_8epilogue10collective6detail29Sm90TmaWarpSpecializedAdapterINS1H_15DefaultEpilogueISK_SL_SL_NS1G_6thread17LinearCombinationISK_Li1EffLNS1L_9ScaleType4KindE0ELNS_15FloatRoundStyleE2ESK_EENS1_15EpilogueDefaultEEEEEvvEEEEvNT_6ParamsE,@"STO_CUDA_ENTRY STV_DEFAULT"
_ZN7cutlass13device_kernelINS_4gemm6kernel13GemmUniversalIN4cute5tupleIJiiiiEEENS1_10collective13CollectiveMmaINS1_34MainloopSm90TmaGmmaWarpSpecializedILi22ENS5_IJNS4_1CILi2EEENSA_ILi1EEESC_EEENS1_35KernelTmaWarpSpecializedCooperativeEEENS5_IJNSA_ILi256EEENSA_ILi64EEENSA_ILi16EEEEEENS_6half_tENS5_IJlSC_lEEESK_SL_NS4_8TiledMMAINS4_8MMA_AtomIJNS4_4SM904GMMA25MMA_64x64x16_F32F16F16_SSILNSP_5MajorE0ELSR_0ELNSP_7ScaleInE1ELSS_1EEEEEENS4_6LayoutISD_NS5_IJSC_NSA_ILi0EEESW_EEEEENS5_IJNS4_10UnderscoreESZ_SZ_EEEEENS4_13SM90_TMA_LOADENS4_14ComposedLayoutINS4_7SwizzleILi1ELi4ELi3EEENS4_18smem_ptr_flag_bitsILi16EEENSV_INS5_IJNSA_ILi8EEESI_EEENS5_IJSI_SC_EEEEEEEvNS4_8identityENS4_23SM90_TMA_LOAD_MULTICASTES1C_vS1D_EENS_8epilogue10collective6detail29Sm90TmaWarpSpecializedAdapterINS1H_15DefaultEpilogueISK_SL_SL_NS1G_6thread17LinearCombinationISK_Li1EffLNS1L_9ScaleType4KindE0ELNS_15FloatRoundStyleE2ESK_EENS1_15EpilogueDefaultEEEEEvvEEEEvNT_6ParamsE:
[----:B------:R-:W0:Y:S01]  /*0000*/  LDC R1, c[0x0][0x28] ;  /* 0x00000a00ff017b82 */ /* 0x000e220000000800 */
[----:B------:R-:W1:Y:S01]  /*0010*/  S2R R98, SR_TID.X ;  /* 0x0000000000627919 */ /* 0x000e620000002100 */
[----:B------:R-:W-:Y:S01]  /*0020*/  ELECT P0, URZ, PT ;  /* 0x00000000003f782f */ /* 0x000fe20003800000 */
[----:B------:R-:W-:Y:S01]  /*0030*/  BSSY B0, `(.L_x_0) ;  /* 0x000000f000007945 */ /* 0x000fe20003800000 */
[--C-:B-1----:R-:W-:Y:S02]  /*0040*/  SHF.R.U32.HI R0, RZ, 0x5, R98.reuse ;  /* 0x00000005ff007819 */ /* 0x102fe40000011662 */
[----:B------:R-:W-:-:S03]  /*0050*/  SHF.R.U32.HI R7, RZ, 0x7, R98 ;  /* 0x00000007ff077819 */ /* 0x000fc60000011662 */
[----:B------:R-:W1:Y:S04]  /*0060*/  SHFL.IDX PT, R3, R0, RZ, 0x1f ;  /* 0x00001fff00037589 */ /* 0x000e6800000e0000 */
[----:B------:R2:W3:Y:S01]  /*0070*/  SHFL.IDX PT, R2, R7, RZ, 0x1f ;  /* 0x00001fff07027589 */ /* 0x0004e200000e0000 */
[----:B-1----:R-:W-:-:S13]  /*0080*/  ISETP.NE.OR P0, PT, R3, RZ, !P0 ;  /* 0x000000ff0300720c */ /* 0x002fda0004705670 */
[----:B0-23--:R-:W-:Y:S05]  /*0090*/  @P0 BRA `(.L_x_1) ;  /* 0x0000000000200947 */ /* 0x00dfea0003800000 */
[----:B------:R-:W-:Y:S02]  /*00a0*/  ULDC.64 UR4, c[0x0][0x198] ;  /* 0x0000660000047ab9 */ /* 0x000fe40000000a00 */
[----:B------:R-:W-:Y:S02]  /*00b0*/  UIADD3 UR6, UP0, UR4, 0xf0, URZ ;  /* 0x000000f004067890 */ /* 0x000fe4000ff1e03f */
[----:B------:R-:W-:Y:S02]  /*00c0*/  UIADD3 UR4, UP1, UR4, 0x1f0, URZ ;  /* 0x000001f004047890 */ /* 0x000fe4000ff3e03f */
[----:B------:R-:W-:Y:S02]  /*00d0*/  UIADD3.X UR7, URZ, UR5, URZ, UP0, !UPT ;  /* 0x000000053f077290 */ /* 0x000fe400087fe43f */
[----:B------:R-:W-:-:S07]  /*00e0*/  UIADD3.X UR5, URZ, UR5, URZ, UP1, !UPT ;  /* 0x000000053f057290 */ /* 0x000fce0008ffe43f */
[----:B------:R0:W-:Y:S02]  /*00f0*/  UTMACCTL.PF [UR6] ;  /* 0x00000000060079b9 */ /* 0x0001e40008040000 */
[----:B------:R0:W-:Y:S02]  /*0100*/  UTMACCTL.PF [UR4] ;  /* 0x00000000040079b9 */ /* 0x0001e40008040000 */
[----:B0-----:R-:W-:Y:S01]  /*0110*/  NOP ;  /* 0x0000000000007918 */ /* 0x001fe20000000000 */
.L_x_1:
[----:B------:R-:W-:Y:S05]  /*0120*/  BSYNC B0 ;  /* 0x0000000000007941 */ /* 0x000fea0003800000 */
.L_x_0:
[----:B------:R-:W0:Y:S02]  /*0130*/  SHFL.IDX PT, R5, R0, RZ, 0x1f ;  /* 0x00001fff00057589 */ /* 0x000e2400000e0000 */
[----:B0-----:R-:W-:-:S13]  /*0140*/  ISETP.NE.AND P0, PT, R5, RZ, PT ;  /* 0x000000ff0500720c */ /* 0x001fda0003f05270 */
[----:B------:R-:W-:Y:S05]  /*0150*/  @P0 BRA `(.L_x_2) ;  /* 0x0000000000f40947 */ /* 0x000fea0003800000 */
[----:B------:R-:W-:Y:S01]  /*0160*/  ELECT P0, URZ, PT ;  /* 0x00000000003f782f */ /* 0x000fe20003800000 */
[----:B------:R-:W-:-:S12]  /*0170*/  BSSY B0, `(.L_x_2) ;  /* 0x000003b000007945 */ /* 0x000fd80003800000 */
[----:B------:R-:W-:Y:S05]  /*0180*/  @!P0 BRA `(.L_x_3) ;  /* 0x0000000000e48947 */ /* 0x000fea0003800000 */
[----:B------:R-:W0:Y:S01]  /*0190*/  S2UR UR8, SR_CgaCtaId ;  /* 0x00000000000879c3 */ /* 0x000e220000008800 */
[----:B------:R-:W-:Y:S01]  /*01a0*/  UMOV UR4, 0x400 ;  /* 0x0000040000047882 */ /* 0x000fe20000000000 */
[----:B------:R-:W-:Y:S01]  /*01b0*/  UMOV UR5, 0x1 ;  /* 0x0000000100057882 */ /* 0x000fe20000000000 */
[----:B------:R-:W-:Y:S02]  /*01c0*/  UMOV UR6, 0x4 ;  /* 0x0000000400067882 */ /* 0x000fe40000000000 */
[----:B------:R-:W-:-:S04]  /*01d0*/  UIADD3 UR6, -UR6, 0x100000, URZ ;  /* 0x0010000006067890 */ /* 0x000fc8000fffe13f */
[----:B------:R-:W-:Y:S02]  /*01e0*/  USHF.L.U32 UR7, UR6, 0xb, URZ ;  /* 0x0000000b06077899 */ /* 0x000fe4000800063f */
[----:B------:R-:W-:Y:S02]  /*01f0*/  USHF.L.U32 UR6, UR6, 0x1, URZ ;  /* 0x0000000106067899 */ /* 0x000fe4000800063f */
[----:B0-----:R-:W-:Y:S02]  /*0200*/  ULEA UR8, UR8, UR4, 0x18 ;  /* 0x0000000408087291 */ /* 0x001fe4000f8ec03f */
[----:B------:R-:W-:-:S04]  /*0210*/  UIADD3 UR4, -UR5, 0x100000, URZ ;  /* 0x0010000005047890 */ /* 0x000fc8000fffe13f */
[----:B------:R-:W-:Y:S02]  /*0220*/  USHF.L.U32 UR5, UR4, 0xb, URZ ;  /* 0x0000000b04057899 */ /* 0x000fe4000800063f */
[----:B------:R-:W-:Y:S01]  /*0230*/  USHF.L.U32 UR4, UR4, 0x1, URZ ;  /* 0x0000000104047899 */ /* 0x000fe2000800063f */
[----:B------:R-:W0:Y:S11]  /*0240*/  FENCE.VIEW.ASYNC.S ;  /* 0x00000000000073c6 */ /* 0x000e360000000000 */
[----:B0-----:R0:W1:Y:S01]  /*0250*/  SYNCS.EXCH.64 URZ, [UR8], UR4 ;  /* 0x00000004083f75b2 */ /* 0x0010620008000100 */
[----:B------:R0:W2:Y:S01]  /*0260*/  SYNCS.EXCH.64 URZ, [UR8+0xb0], UR6 ;  /* 0x0000b006083f75b2 */ /* 0x0000a20008000100 */
[----:B------:R0:W3:Y:S01]  /*0270*/  SYNCS.EXCH.64 URZ, [UR8+0x8], UR4 ;  /* 0x00000804083f75b2 */ /* 0x0000e20008000100 */
[----:B------:R0:W4:Y:S01]  /*0280*/  SYNCS.EXCH.64 URZ, [UR8+0xb8], UR6 ;  /* 0x0000b806083f75b2 */ /* 0x0001220008000100 */
[----:B------:R0:W0:Y:S01]  /*0290*/  SYNCS.EXCH.64 URZ, [UR8+0x10], UR4 ;  /* 0x00001004083f75b2 */ /* 0x0000220008000100 */
        /* <DEDUP_REMOVED lines=39> */
[----:B-1234-:R-:W-:Y:S01]  /*0510*/  NOP ;  /* 0x0000000000007918 */ /* 0x01efe20000000000 */
.L_x_3:
[----:B0-----:R-:W-:Y:S05]  /*0520*/  BSYNC B0 ;  /* 0x0000000000007941 */ /* 0x001fea0003800000 */
.L_x_2:
[----:B------:R-:W-:Y:S01]  /*0530*/  SHF.R.S32.HI R9, RZ, 0x1f, R98 ;  /* 0x0000001fff097819 */ /* 0x000fe20000011462 */
[----:B------:R-:W0:Y:S01]  /*0540*/  SHFL.IDX PT, R0, R0, RZ, 0x1f ;  /* 0x00001fff00007589 */ /* 0x000e2200000e0000 */
[----:B------:R-:W1:Y:S01]  /*0550*/  S2UR UR8, SR_CTAID.X ;  /* 0x00000000000879c3 */ /* 0x000e620000002500 */
[----:B------:R-:W-:Y:S02]  /*0560*/  ELECT P0, URZ, PT ;  /* 0x00000000003f782f */ /* 0x000fe40003800000 */
[----:B------:R-:W-:Y:S01]  /*0570*/  LEA.HI R9, R9, R98, RZ, 0x7 ;  /* 0x0000006209097211 */ /* 0x000fe200078f38ff */
[----:B------:R-:W2:Y:S01]  /*0580*/  S2R R4, SR_CTAID.Y ;  /* 0x0000000000047919 */ /* 0x000ea20000002600 */
[----:B------:R-:W-:Y:S01]  /*0590*/  SHF.R.S32.HI R6, RZ, 0x1f, R5 ;  /* 0x0000001fff067819 */ /* 0x000fe20000011405 */
[----:B------:R-:W-:Y:S01]  /*05a0*/  ULDC UR4, c[0x0][0x150] ;  /* 0x0000540000047ab9 */ /* 0x000fe20000000800 */
[----:B------:R-:W-:Y:S01]  /*05b0*/  LOP3.LUT R9, R9, 0xffffff80, RZ, 0xc0, !PT ;  /* 0xffffff8009097812 */ /* 0x000fe200078ec0ff */
[----:B------:R-:W-:Y:S01]  /*05c0*/  NOP ;  /* 0x0000000000007918 */ /* 0x000fe20000000000 */
[----:B------:R-:W-:Y:S01]  /*05d0*/  LEA.HI R6, R6, R5, RZ, 0x2 ;  /* 0x0000000506067211 */ /* 0x000fe200078f10ff */
[----:B------:R-:W3:Y:S01]  /*05e0*/  LDC R11, c[0x0][0x144] ;  /* 0x00005100ff0b7b82 */ /* 0x000ee20000000800 */
[----:B------:R-:W-:Y:S01]  /*05f0*/  NOP ;  /* 0x0000000000007918 */ /* 0x000fe20000000000 */
[----:B------:R-:W-:Y:S01]  /*0600*/  IMAD.IADD R8, R98, 0x1, -R9 ;  /* 0x0000000162087824 */ /* 0x000fe200078e0a09 */
[----:B------:R-:W-:Y:S01]  /*0610*/  LOP3.LUT R6, R6, 0x3ffffffc, RZ, 0xc0, !PT ;  /* 0x3ffffffc06067812 */ /* 0x000fe200078ec0ff */
[----:B------:R-:W-:Y:S01]  /*0620*/  IMAD.MOV.U32 R22, RZ, RZ, 0x1 ;  /* 0x00000001ff167424 */ /* 0x000fe200078e00ff */
[----:B------:R-:W-:-:S02]  /*0630*/  ISETP.NE.AND P3, PT, R2, RZ, PT ;  /* 0x000000ff0200720c */ /* 0x000fc40003f65270 */
[----:B------:R-:W-:Y:S01]  /*0640*/  SHF.R.S32.HI R9, RZ, 0x1f, R8 ;  /* 0x0000001fff097819 */ /* 0x000fe20000011408 */
[----:B------:R-:W-:Y:S01]  /*0650*/  IMAD.IADD R6, R5, 0x1, -R6 ;  /* 0x0000000105067824 */ /* 0x000fe200078e0a06 */
[----:B------:R-:W4:Y:S02]  /*0660*/  LDC R13, c[0x0][0x140] ;  /* 0x00005000ff0d7b82 */ /* 0x000f240000000800 */
[----:B------:R-:W-:Y:S02]  /*0670*/  LEA.HI R9, R9, R8, RZ, 0x3 ;  /* 0x0000000809097211 */ /* 0x000fe400078f18ff */
[----:B0-----:R-:W-:Y:S02]  /*0680*/  ISETP.NE.OR P0, PT, R0, RZ, !P0 ;  /* 0x000000ff0000720c */ /* 0x001fe40004705670 */
[----:B------:R-:W-:Y:S02]  /*0690*/  SHF.R.S32.HI R0, RZ, 0x3, R9 ;  /* 0x00000003ff007819 */ /* 0x000fe40000011409 */
[----:B-1----:R-:W-:-:S02]  /*06a0*/  I2FP.F32.U32 R10, UR8 ;  /* 0x00000008000a7c45 */ /* 0x002fc40008201000 */
[----:B------:R-:W-:-:S03]  /*06b0*/  SHF.R.S32.HI R9, RZ, 0x1f, R9 ;  /* 0x0000001fff097819 */ /* 0x000fc60000011409 */
[----:B------:R-:W-:Y:S01]  /*06c0*/  FMUL R10, R10, UR4 ;  /* 0x000000040a0a7c20 */ /* 0x000fe20008400000 */
[----:B------:R-:W-:Y:S01]  /*06d0*/  LEA.HI R9, R9, R0, RZ, 0x2 ;  /* 0x0000000009097211 */ /* 0x000fe200078f10ff */
[----:B------:R-:W-:Y:S01]  /*06e0*/  ULDC UR4, c[0x0][0x154] ;  /* 0x0000550000047ab9 */ /* 0x000fe20000000800 */
[----:B--2---:R-:W-:Y:S01]  /*06f0*/  I2FP.F32.U32 R12, R4 ;  /* 0x00000004000c7245 */ /* 0x004fe20000201000 */
[----:B------:R-:W-:Y:S01]  /*0700*/  VOTEU.ALL UP0, P0 ;  /* 0x00000000003f7886 */ /* 0x000fe20000000000 */
[----:B------:R-:W-:Y:S01]  /*0710*/  LOP3.LUT R9, R9, 0xfffffffc, RZ, 0xc0, !PT ;  /* 0xfffffffc09097812 */ /* 0x000fe200078ec0ff */
[----:B------:R-:W0:Y:S01]  /*0720*/  F2I.U32.TRUNC.NTZ R10, R10 ;  /* 0x0000000a000a7305 */ /* 0x000e22000020f000 */
[----:B------:R-:W-:Y:S01]  /*0730*/  VOTEU.ALL UP1, P0 ;  /* 0x00000000003f7886 */ /* 0x000fe20000020000 */
[----:B------:R-:W-:Y:S01]  /*0740*/  FMUL R12, R12, UR4 ;  /* 0x000000040c0c7c20 */ /* 0x000fe20008400000 */
[----:B------:R-:W1:Y:S01]  /*0750*/  @!UP0 S2UR UR7, SR_CgaCtaId ;  /* 0x00000000000789c3 */ /* 0x000e620000008800 */
[----:B------:R-:W-:Y:S01]  /*0760*/  IMAD.IADD R9, R0, 0x1, -R9 ;  /* 0x0000000100097824 */ /* 0x000fe200078e0a09 */
[----:B------:R-:W-:Y:S01]  /*0770*/  SHF.R.S32.HI R0, RZ, 0x1f, R3 ;  /* 0x0000001fff007819 */ /* 0x000fe20000011403 */
[----:B------:R-:W-:Y:S01]  /*0780*/  UMOV UR4, 0x20 ;  /* 0x0000002000047882 */ /* 0x000fe20000000000 */
[----:B------:R-:W-:Y:S01]  /*0790*/  @!UP0 UMOV UR6, 0x400 ;  /* 0x0000040000068882 */ /* 0x000fe20000000000 */
[----:B------:R-:W-:Y:S01]  /*07a0*/  IMAD R19, R6, 0x4, R9 ;  /* 0x0000000406137824 */ /* 0x000fe200078e0209 */
[----:B------:R-:W2:Y:S01]  /*07b0*/  F2I.U32.TRUNC.NTZ R12, R12 ;  /* 0x0000000c000c7305 */ /* 0x000ea2000020f000 */
[----:B------:R-:W-:Y:S01]  /*07c0*/  LEA.HI R0, R0, R3, RZ, 0x2 ;  /* 0x0000000300007211 */ /* 0x000fe200078f10ff */
[----:B------:R-:W5:Y:S01]  /*07d0*/  LDC R9, c[0x0][0x148] ;  /* 0x00005200ff097b82 */ /* 0x000f620000000800 */
[----:B------:R-:W-:-:S04]  /*07e0*/  @!UP0 UIADD3 UR4, -UR4, 0x100000, URZ ;  /* 0x0010000004048890 */ /* 0x000fc8000fffe13f */
[----:B------:R-:W-:Y:S02]  /*07f0*/  @!UP0 USHF.L.U32 UR5, UR4, 0xb, URZ ;  /* 0x0000000b04058899 */ /* 0x000fe4000800063f */
[----:B------:R-:W-:Y:S01]  /*0800*/  @!UP0 USHF.L.U32 UR4, UR4, 0x1, URZ ;  /* 0x0000000104048899 */ /* 0x000fe2000800063f */
[----:B------:R-:W-:Y:S01]  /*0810*/  LEA.HI R6, R19, R19, RZ, 0x1 ;  /* 0x0000001313067211 */ /* 0x000fe200078f08ff */
[----:B0-----:R-:W-:Y:S01]  /*0820*/  IMAD.MOV R14, RZ, RZ, -R10 ;  /* 0x000000ffff0e7224 */ /* 0x001fe200078e0a0a */
[----:B------:R-:W-:Y:S02]  /*0830*/  LOP3.LUT R0, R0, 0xfffffffc, RZ, 0xc0, !PT ;  /* 0xfffffffc00007812 */ /* 0x000fe400078ec0ff */
[----:B------:R-:W-:Y:S01]  /*0840*/  LOP3.LUT R10, R6, 0xfffffffe, RZ, 0xc0, !PT ;  /* 0xfffffffe060a7812 */ /* 0x000fe200078ec0ff */
[----:B---3--:R-:W-:Y:S01]  /*0850*/  IMAD R6, R11, R14, UR8 ;  /* 0x000000080b067e24 */ /* 0x008fe2000f8e020e */
[----:B----4-:R-:W-:Y:S01]  /*0860*/  ISETP.EQ.U32.AND P2, PT, R13, 0x1, PT ;  /* 0x000000010d00780c */ /* 0x010fe20003f42070 */
[----:B------:R-:W-:-:S02]  /*0870*/  IMAD.IADD R3, R3, 0x1, -R0 ;  /* 0x0000000103037824 */ /* 0x000fc400078e0a00 */
[C---:B------:R-:W-:Y:S02]  /*0880*/  IMAD.IADD R11, R19.reuse, 0x1, -R10 ;  /* 0x00000001130b7824 */ /* 0x040fe400078e0a0a */
[----:B------:R-:W-:Y:S01]  /*0890*/  IMAD.SHL.U32 R10, R19, 0x4, RZ ;  /* 0x00000004130a7824 */ /* 0x000fe200078e00ff */
[----:B------:R-:W-:Y:S01]  /*08a0*/  ISETP.NE.AND P1, PT, R3, 0x3, PT ;  /* 0x000000030300780c */ /* 0x000fe20003f25270 */
[----:B--2---:R-:W-:Y:S01]  /*08b0*/  IMAD.MOV R24, RZ, RZ, -R12 ;  /* 0x000000ffff187224 */ /* 0x004fe200078e0a0c */
[----:B------:R-:W-:Y:S01]  /*08c0*/  ISETP.NE.AND P4, PT, R11, R6, PT ;  /* 0x000000060b00720c */ /* 0x000fe20003f85270 */
[----:B-1----:R-:W-:Y:S01]  /*08d0*/  @!UP0 ULEA UR6, UR7, UR6, 0x18 ;  /* 0x0000000607068291 */ /* 0x002fe2000f8ec03f */
[----:B------:R-:W-:Y:S01]  /*08e0*/  LOP3.LUT R19, R19, 0xc, R10, 0x78, !PT ;  /* 0x0000000c13137812 */ /* 0x000fe200078e780a */
[----:B------:R-:W-:Y:S01]  /*08f0*/  VOTEU.ALL UP0, P0 ;  /* 0x00000000003f7886 */ /* 0x000fe20000000000 */
[----:B------:R-:W-:Y:S01]  /*0900*/  LOP3.LUT P0, RZ, R8, 0x7, RZ, 0xc0, !PT ;  /* 0x0000000708ff7812 */ /* 0x000fe2000780c0ff */
[----:B------:R-:W-:Y:S01]  /*0910*/  VIADD R8, R2, 0xffffffff ;  /* 0xffffffff02087836 */ /* 0x000fe20000000000 */
[----:B------:R-:W-:Y:S01]  /*0920*/  ISETP.EQ.OR P1, PT, R3, RZ, !P1 ;  /* 0x000000ff0300720c */ /* 0x000fe20004f22670 */
[----:B-----5:R-:W-:Y:S01]  /*0930*/  IMAD R11, R9, R24, R4 ;  /* 0x00000018090b7224 */ /* 0x020fe200078e0204 */
[----:B------:R-:W-:-:S02]  /*0940*/  ISETP.LT.U32.AND P0, PT, R19, 0x2, !P0 ;  /* 0x000000021300780c */ /* 0x000fc40004701070 */
[----:B------:R-:W-:Y:S02]  /*0950*/  ISETP.EQ.AND P1, PT, R2, RZ, P1 ;  /* 0x000000ff0200720c */ /* 0x000fe40000f22270 */
[----:B------:R-:W-:Y:S01]  /*0960*/  ISETP.GE.U32.AND P6, PT, R8, 0x2, PT ;  /* 0x000000020800780c */ /* 0x000fe20003fc6070 */
[----:B------:R-:W0:Y:S02]  /*0970*/  FENCE.VIEW.ASYNC.S ;  /* 0x00000000000073c6 */ /* 0x000e240000000000 */
[----:B0-----:R0:W1:Y:S01]  /*0980*/  @!UP0 SYNCS.EXCH.64 URZ, [UR6+0x170], UR4 ;  /* 0x00017004063f85b2 */ /* 0x0010620008000100 */
[----:B------:R-:W-:Y:S02]  /*0990*/  @P4 LEA.HI R0, R19, R19, RZ, 0x1 ;  /* 0x0000001313004211 */ /* 0x000fe400078f08ff */
[----:B------:R-:W-:Y:S02]  /*09a0*/  SEL R18, RZ, 0x1, !P1 ;  /* 0x00000001ff127807 */ /* 0x000fe40004800000 */
[----:B------:R-:W-:-:S02]  /*09b0*/  @P4 SHF.R.S32.HI R0, RZ, 0x1, R0 ;  /* 0x00000001ff004819 */ /* 0x000fc40000011400 */
[----:B------:R-:W-:Y:S02]  /*09c0*/  SEL R18, R18, 0x2, P6 ;  /* 0x0000000212127807 */ /* 0x000fe40003000000 */
[----:B------:R-:W-:Y:S02]  /*09d0*/  @P4 ISETP.NE.AND P5, PT, R0, R11, PT ;  /* 0x0000000b0000420c */ /* 0x000fe40003fa5270 */
[----:B------:R-:W-:Y:S02]  /*09e0*/  SEL R11, RZ, 0x1, !P0 ;  /* 0x00000001ff0b7807 */ /* 0x000fe40004000000 */
[----:B------:R-:W-:Y:S02]  /*09f0*/  @P4 SEL R22, RZ, 0x1, P5 ;  /* 0x00000001ff164807 */ /* 0x000fe40002800000 */
[----:B------:R-:W-:Y:S01]  /*0a00*/  LOP3.LUT R0, R98, 0x7f, RZ, 0xc0, !PT ;  /* 0x0000007f62007812 */ /* 0x000fe200078ec0ff */
[----:B------:R0:W2:Y:S01]  /*0a10*/  @!UP1 SYNCS.EXCH.64 URZ, [UR6+0x178], UR4 ;  /* 0x00017804063f95b2 */ /* 0x0000a20008000100 */
[----:B------:R-:W-:Y:S01]  /*0a20*/  LOP3.LUT R22, R22, R11, RZ, 0xc0, !PT ;  /* 0x0000000b16167212 */ /* 0x000fe200078ec0ff */
[----:B------:R-:W-:Y:S01]  /*0a30*/  NOP ;  /* 0x0000000000007918 */ /* 0x000fe20000000000 */
[----:B------:R-:W-:Y:S05]  /*0a40*/  @!P2 BRA `(.L_x_4) ;  /* 0x000000000008a947 */ /* 0x000fea0003800000 */
[----:B-12---:R-:W-:Y:S01]  /*0a50*/  UCGABAR_ARV ;  /* 0x00000000000079c7 */ /* 0x006fe20008000000 */
[----:B------:R-:W-:Y:S05]  /*0a60*/  BRA `(.L_x_5) ;  /* 0x0000000000047947 */ /* 0x000fea0003800000 */
.L_x_4:
[----:B-12---:R-:W-:Y:S01]  /*0a70*/  NOP ;  /* 0x0000000000007918 */ /* 0x006fe20000000000 */
.L_x_5:
[----:B------:R-:W1:Y:S01]  /*0a80*/  LDC R2, c[0x0][0x65c] ;  /* 0x00019700ff027b82 */ /* 0x000e620000000800 */
[----:B------:R-:W-:Y:S01]  /*0a90*/  LOP3.LUT R5, R5, 0xfffff7ff, RZ, 0xc0, !PT ;  /* 0xfffff7ff05057812 */ /* 0x000fe200078ec0ff */
[----:B------:R-:W-:Y:S02]  /*0aa0*/  IMAD.U32 R10, RZ, RZ, UR8 ;  /* 0x00000008ff0a7e24 */ /* 0x000fe4000f8e00ff */
[----:B------:R-:W-:Y:S01]  /*0ab0*/  IMAD.MOV.U32 R11, RZ, RZ, RZ ;  /* 0x000000ffff0b7224 */ /* 0x000fe200078e00ff */
[----:B-1----:R-:W-:-:S13]  /*0ac0*/  ISETP.NE.AND P1, PT, R2, 0x1, PT ;  /* 0x000000010200780c */ /* 0x002fda0003f25270 */
[----:B------:R-:W1:Y:S01]  /*0ad0*/  @P1 LDC R17, c[0x0][0x10] ;  /* 0x00000400ff111b82 */ /* 0x000e620000000800 */
[----:B------:R-:W-:Y:S01]  /*0ae0*/  @P1 LOP3.LUT R5, R5, 0x800, RZ, 0xfc, !PT ;  /* 0x0000080005051812 */ /* 0x000fe200078efcff */
[----:B------:R-:W-:Y:S02]  /*0af0*/  @P1 IMAD.MOV.U32 R5, RZ, RZ, RZ ;  /* 0x000000ffff051224 */ /* 0x000fe400078e00ff */
[----:B------:R-:W-:-:S04]  /*0b00*/  @P1 IMAD.MOV.U32 R15, RZ, RZ, RZ ;  /* 0x000000ffff0f1224 */ /* 0x000fc800078e00ff */
[----:B------:R-:W2:Y:S01]  /*0b10*/  @!P1 LDC R13, c[0x0][0xc] ;  /* 0x00000300ff0d9b82 */ /* 0x000ea20000000800 */
[----:B0-----:R-:W-:Y:S01]  /*0b20*/  ULDC UR4, c[0x0][0xc] ;  /* 0x0000030000047ab9 */ /* 0x001fe20000000800 */
[----:B------:R-:W-:Y:S01]  /*0b30*/  ULDC UR5, c[0x0][0x10] ;  /* 0x0000040000057ab9 */ /* 0x000fe20000000800 */
[----:B------:R-:W-:Y:S01]  /*0b40*/  ULDC UR6, c[0x0][0x14] ;  /* 0x0000050000067ab9 */ /* 0x000fe20000000800 */
[----:B------:R-:W-:-:S04]  /*0b50*/  UIMAD.WIDE.U32 UR4, UR4, UR5, URZ ;  /* 0x00000005040472a5 */ /* 0x000fc8000f8e003f */
[----:B------:R-:W-:Y:S02]  /*0b60*/  UIMAD.WIDE.U32 UR36, UR4, UR6, URZ ;  /* 0x00000006042472a5 */ /* 0x000fe4000f8e003f */
[----:B------:R-:W-:-:S04]  /*0b70*/  UIMAD UR42, UR5, UR6, URZ ;  /* 0x00000006052a72a4 */ /* 0x000fc8000f8e023f */
[----:B------:R-:W-:Y:S01]  /*0b80*/  UIADD3 UR42, UR37, UR42, URZ ;  /* 0x0000002a252a7290 */ /* 0x000fe2000fffe03f */
[----:B-1----:R-:W-:-:S04]  /*0b90*/  @P1 IMAD.WIDE.U32 R16, R17, UR8, R4 ;  /* 0x0000000811101c25 */ /* 0x002fc8000f8e0004 */
[----:B------:R-:W-:Y:S02]  /*0ba0*/  @P1 IMAD.IADD R17, R17, 0x1, R15 ;  /* 0x0000000111111824 */ /* 0x000fe400078e020f */
[----:B--2---:R-:W-:-:S04]  /*0bb0*/  @!P1 IMAD.WIDE.U32 R10, R4, R13, R10 ;  /* 0x0000000d040a9225 */ /* 0x004fc800078e000a */
[----:B------:R-:W-:Y:S02]  /*0bc0*/  @!P1 IMAD.MOV.U32 R16, RZ, RZ, R10 ;  /* 0x000000ffff109224 */ /* 0x000fe400078e000a */
[----:B------:R-:W-:Y:S01]  /*0bd0*/  @!P1 IMAD.MOV.U32 R17, RZ, RZ, R11 ;  /* 0x000000ffff119224 */ /* 0x000fe200078e000b */
[----:B------:R-:W-:Y:S06]  /*0be0*/  @!P2 BRA `(.L_x_6) ;  /* 0x00000000000ca947 */ /* 0x000fec0003800000 */
[----:B------:R-:W-:Y:S01]  /*0bf0*/  UCGABAR_WAIT ;  /* 0x0000000000007dc7 */ /* 0x000fe20008000000 */
[----:B------:R-:W-:Y:S01]  /*0c00*/  CCTL.IVALL ;  /* 0x00000000ff00798f */ /* 0x000fe20002000000 */
[----:B------:R-:W-:Y:S05]  /*0c10*/  BRA `(.L_x_7) ;  /* 0x0000000000047947 */ /* 0x000fea0003800000 */
.L_x_6:
[----:B------:R-:W-:Y:S06]  /*0c20*/  BAR.SYNC.DEFER_BLOCKING 0x0 ;  /* 0x0000000000007b1d */ /* 0x000fec0000010000 */
.L_x_7:
[----:B------:R-:W-:Y:S05]  /*0c30*/  @!P3 BRA `(.L_x_8) ;  /* 0x0000006400ecb947 */ /* 0x000fea0003800000 */
[----:B------:R-:W-:-:S13]  /*0c40*/  ISETP.GT.U32.AND P0, PT, R8, 0x1, PT ;  /* 0x000000010800780c */ /* 0x000fda0003f04070 */
[----:B------:R-:W-:Y:S05]  /*0c50*/  @P0 EXIT ;  /* 0x000000000000094d */ /* 0x000fea0003800000 */
[----:B------:R-:W-:Y:S01]  /*0c60*/  ULDC.64 UR4, c[0x0][0x650] ;  /* 0x0001940000047ab9 */ /* 0x000fe20000000a00 */
[----:B------:R-:W-:Y:S01]  /*0c70*/  PRMT R3, RZ, 0x7610, R3 ;  /* 0x00007610ff037816 */ /* 0x000fe20000000003 */
[----:B------:R-:W-:Y:S01]  /*0c80*/  IMAD.MOV.U32 R109, RZ, RZ, -0x1 ;  /* 0xffffffffff6d7424 */ /* 0x000fe200078e00ff */
[----:B------:R-:W-:Y:S01]  /*0c90*/  ISETP.GE.U32.AND P0, PT, R16, UR4, PT ;  /* 0x0000000410007c0c */ /* 0x000fe2000bf06070 */
[----:B------:R-:W-:Y:S02]  /*0ca0*/  IMAD.MOV.U32 R102, RZ, RZ, -0x1 ;  /* 0xffffffffff667424 */ /* 0x000fe400078e00ff */
[----:B------:R-:W-:Y:S01]  /*0cb0*/  IMAD.MOV.U32 R23, RZ, RZ, -0x1 ;  /* 0xffffffffff177424 */ /* 0x000fe200078e00ff */
[----:B------:R-:W-:-:S13]  /*0cc0*/  ISETP.GE.U32.AND.EX P0, PT, R17, UR5, PT, P0 ;  /* 0x0000000511007c0c */ /* 0x000fda000bf06100 */
[----:B------:R-:W-:Y:S05]  /*0cd0*/  @P0 BRA `(.L_x_9) ;  /* 0x00000004002c0947 */ /* 0x000fea0003800000 */
[----:B------:R-:W0:Y:S01]  /*0ce0*/  LDC.64 R26, c[0x0][0x628] ;  /* 0x00018a00ff1a7b82 */ /* 0x000e220000000a00 */
[----:B------:R-:W-:Y:S02]  /*0cf0*/  IMAD.MOV.U32 R10, RZ, RZ, R16 ;  /* 0x000000ffff0a7224 */ /* 0x000fe400078e0010 */
[----:B------:R-:W-:-:S05]  /*0d00*/  IMAD.MOV.U32 R11, RZ, RZ, R17 ;  /* 0x000000ffff0b7224 */ /* 0x000fca00078e0011 */
[----:B------:R-:W1:Y:S08]  /*0d10*/  LDC R8, c[0x0][0x630] ;  /* 0x00018c00ff087b82 */ /* 0x000e700000000800 */
[----:B------:R-:W2:Y:S01]  /*0d20*/  LDC.64 R28, c[0x0][0x620] ;  /* 0x00018800ff1c7b82 */ /* 0x000ea20000000a00 */
[----:B0-----:R-:W-:-:S04]  /*0d30*/  ISETP.NE.U32.AND P0, PT, R26, RZ, PT ;  /* 0x000000ff1a00720c */ /* 0x001fc80003f05070 */
[----:B------:R-:W-:-:S13]  /*0d40*/  ISETP.NE.AND.EX P0, PT, R27, RZ, PT, P0 ;  /* 0x000000ff1b00720c */ /* 0x000fda0003f05300 */
[----:B-12---:R-:W-:Y:S05]  /*0d50*/  @!P0 BRA `(.L_x_10) ;  /* 0x0000000000288947 */ /* 0x006fea0003800000 */
[----:B------:R-:W0:Y:S02]  /*0d60*/  LDC R3, c[0x0][0x634] ;  /* 0x00018d00ff037b82 */ /* 0x000e240000000800 */
[----:B0-----:R-:W-:-:S05]  /*0d70*/  IADD3 R3, P0, R16, R3, RZ ;  /* 0x0000000310037210 */ /* 0x001fca0007f1e0ff */
[----:B------:R-:W-:-:S04]  /*0d80*/  IMAD.X R21, RZ, RZ, R17, P0 ;  /* 0x000000ffff157224 */ /* 0x000fc800000e0611 */
[----:B------:R-:W-:-:S04]  /*0d90*/  IMAD.WIDE.U32 R10, R21, R26, RZ ;  /* 0x0000001a150a7225 */ /* 0x000fc800078e00ff */
[----:B------:R-:W-:-:S04]  /*0da0*/  IMAD.WIDE.U32 R12, P0, R3, R27, R10 ;  /* 0x0000001b030c7225 */ /* 0x000fc8000780000a */
[----:B------:R-:W-:-:S04]  /*0db0*/  IMAD.WIDE.U32 R10, R3, R26, RZ ;  /* 0x0000001a030a7225 */ /* 0x000fc800078e00ff */
[----:B------:R-:W-:Y:S01]  /*0dc0*/  IMAD.X R15, RZ, RZ, RZ, P0 ;  /* 0x000000ffff0f7224 */ /* 0x000fe200000e06ff */
[----:B------:R-:W-:Y:S01]  /*0dd0*/  IADD3 RZ, P0, R11, R12, RZ ;  /* 0x0000000c0bff7210 */ /* 0x000fe20007f1e0ff */
[----:B------:R-:W-:-:S04]  /*0de0*/  IMAD.MOV.U32 R14, RZ, RZ, R13 ;  /* 0x000000ffff0e7224 */ /* 0x000fc800078e000d */
[----:B------:R-:W-:-:S08]  /*0df0*/  IMAD.WIDE.U32.X R10, R21, R27, R14, P0 ;  /* 0x0000001b150a7225 */ /* 0x000fd000000e040e */
.L_x_10:
[----:B------:R-:W0:Y:S01]  /*0e00*/  LDC.64 R32, c[0x0][0x640] ;  /* 0x00019000ff207b82 */ /* 0x000e220000000a00 */
[--C-:B------:R-:W-:Y:S01]  /*0e10*/  SHF.R.U64 R27, R10, R8, R11.reuse ;  /* 0x000000080a1b7219 */ /* 0x100fe2000000120b */
[----:B------:R-:W-:Y:S01]  /*0e20*/  IMAD R31, R9, R24, R4 ;  /* 0x00000018091f7224 */ /* 0x000fe200078e0204 */
[----:B------:R-:W-:Y:S01]  /*0e30*/  SHF.R.U32.HI R3, RZ, R8, R11 ;  /* 0x00000008ff037219 */ /* 0x000fe2000001160b */
[----:B------:R-:W-:Y:S01]  /*0e40*/  IMAD.MOV.U32 R23, RZ, RZ, 0x1 ;  /* 0x00000001ff177424 */ /* 0x000fe200078e00ff */
[----:B------:R-:W-:-:S03]  /*0e50*/  IADD3 R5, P0, RZ, -R27, RZ ;  /* 0x8000001bff057210 */ /* 0x000fc60007f1e0ff */
[----:B------:R-:W1:Y:S02]  /*0e60*/  LDC R12, c[0x0][0x618] ;  /* 0x00018600ff0c7b82 */ /* 0x000e640000000800 */
[----:B------:R-:W-:Y:S02]  /*0e70*/  IMAD.X R3, RZ, RZ, ~R3, P0 ;  /* 0x000000ffff037224 */ /* 0x000fe400000e0e03 */
[----:B------:R-:W-:-:S04]  /*0e80*/  IMAD.WIDE.U32 R10, R5, R28, R16 ;  /* 0x0000001c050a7225 */ /* 0x000fc800078e0010 */
[----:B------:R-:W2:Y:S01]  /*0e90*/  LDC R20, c[0x0][0x608] ;  /* 0x00018200ff147b82 */ /* 0x000ea20000000800 */
[----:B------:R-:W-:Y:S02]  /*0ea0*/  IMAD R8, R3, R28, RZ ;  /* 0x0000001c03087224 */ /* 0x000fe400078e02ff */
[----:B------:R-:W-:Y:S02]  /*0eb0*/  IMAD.MOV.U32 R3, RZ, RZ, -0x1 ;  /* 0xffffffffff037424 */ /* 0x000fe400078e00ff */
[----:B------:R-:W-:-:S03]  /*0ec0*/  IMAD R5, R5, R29, R8 ;  /* 0x0000001d05057224 */ /* 0x000fc600078e0208 */
[----:B------:R-:W3:Y:S01]  /*0ed0*/  LDC R30, c[0x0][0x658] ;  /* 0x00019600ff1e7b82 */ /* 0x000ee20000000800 */
[----:B------:R-:W-:Y:S01]  /*0ee0*/  IMAD.IADD R5, R11, 0x1, R5 ;  /* 0x000000010b057824 */ /* 0x000fe200078e0205 */
[----:B0-----:R-:W-:-:S04]  /*0ef0*/  ISETP.NE.U32.AND P0, PT, R32, RZ, PT ;  /* 0x000000ff2000720c */ /* 0x001fc80003f05070 */
[----:B------:R-:W-:Y:S02]  /*0f00*/  ISETP.NE.AND.EX P0, PT, R33, RZ, PT, P0 ;  /* 0x000000ff2100720c */ /* 0x000fe40003f05300 */
[----:B------:R-:W0:Y:S01]  /*0f10*/  LDC R26, c[0x0][0x600] ;  /* 0x00018000ff1a7b82 */ /* 0x000e220000000800 */
[-CC-:B-1----:R-:W-:Y:S02]  /*0f20*/  SHF.R.U64 R14, R10, R12.reuse, R5.reuse ;  /* 0x0000000c0a0e7219 */ /* 0x182fe40000001205 */
[----:B------:R-:W-:-:S05]  /*0f30*/  SHF.R.U32.HI R5, RZ, R12, R5 ;  /* 0x0000000cff057219 */ /* 0x000fca0000011605 */
[----:B------:R-:W1:Y:S01]  /*0f40*/  LDC R15, c[0x0][0x648] ;  /* 0x00019200ff0f7b82 */ /* 0x000e620000000800 */
[-CC-:B--2---:R-:W-:Y:S02]  /*0f50*/  SHF.R.U64 R29, R14, R20.reuse, R5.reuse ;  /* 0x000000140e1d7219 */ /* 0x184fe40000001205 */
[----:B------:R-:W-:-:S05]  /*0f60*/  SHF.R.U32.HI R5, RZ, R20, R5 ;  /* 0x00000014ff057219 */ /* 0x000fca0000011605 */
[----:B------:R-:W2:Y:S01]  /*0f70*/  LDC R21, c[0x0][0x638] ;  /* 0x00018e00ff157b82 */ /* 0x000ea20000000800 */
[-CC-:B---3--:R-:W-:Y:S02]  /*0f80*/  SHF.R.U64 R20, R29, R30.reuse, R5.reuse ;  /* 0x0000001e1d147219 */ /* 0x188fe40000001205 */
[-C--:B------:R-:W-:Y:S02]  /*0f90*/  SHF.L.U32 R3, R3, R30.reuse, RZ ;  /* 0x0000001e03037219 */ /* 0x080fe400000006ff */
[----:B------:R-:W-:Y:S01]  /*0fa0*/  SHF.R.U32.HI R5, RZ, R30, R5 ;  /* 0x0000001eff057219 */ /* 0x000fe20000011605 */
[----:B------:R-:W-:Y:S01]  /*0fb0*/  IMAD.MOV.U32 R4, RZ, RZ, R20 ;  /* 0x000000ffff047224 */ /* 0x000fe200078e0014 */
[----:B------:R-:W-:Y:S01]  /*0fc0*/  LOP3.LUT R12, RZ, R3, RZ, 0x33, !PT ;  /* 0x00000003ff0c7212 */ /* 0x000fe200078e33ff */
[----:B------:R-:W3:Y:S01]  /*0fd0*/  LDC R25, c[0x0][0x610] ;  /* 0x00018400ff197b82 */ /* 0x000ee20000000800 */
[----:B------:R-:W-:Y:S05]  /*0fe0*/  @!P0 BRA `(.L_x_11) ;  /* 0x0000000000288947 */ /* 0x000fea0003800000 */
[----:B------:R-:W4:Y:S02]  /*0ff0*/  LDC R3, c[0x0][0x64c] ;  /* 0x00019300ff037b82 */ /* 0x000f240000000800 */
[----:B----4-:R-:W-:-:S05]  /*1000*/  IADD3 R3, P0, R20, R3, RZ ;  /* 0x0000000314037210 */ /* 0x010fca0007f1e0ff */
        /* <DEDUP_REMOVED lines=8> */
.L_x_11:
[----:B-1----:R-:W-:Y:S01]  /*1090*/  SHF.R.U64 R4, R4, R15, R5 ;  /* 0x0000000f04047219 */ /* 0x002fe20000001205 */
[----:B0-----:R-:W-:Y:S01]  /*10a0*/  VIADD R5, R26, 0xffffffff ;  /* 0xffffffff1a057836 */ /* 0x001fe20000000000 */
[----:B------:R-:W-:Y:S01]  /*10b0*/  SHF.L.U32 R3, R23, R30, RZ ;  /* 0x0000001e17037219 */ /* 0x000fe200000006ff */
[----:B------:R-:W-:Y:S01]  /*10c0*/  IMAD.MOV.U32 R23, RZ, RZ, R27 ;  /* 0x000000ffff177224 */ /* 0x000fe200078e001b */
[----:B------:R-:W-:Y:S01]  /*10d0*/  LOP3.LUT R12, R29, R12, RZ, 0xc0, !PT ;  /* 0x0000000c1d0c7212 */ /* 0x000fe200078ec0ff */
[----:B------:R-:W-:Y:S01]  /*10e0*/  IMAD.MOV R8, RZ, RZ, -R4 ;  /* 0x000000ffff087224 */ /* 0x000fe200078e0a04 */
[----:B------:R-:W-:Y:S02]  /*10f0*/  SEL R6, R6, R31, !P1 ;  /* 0x0000001f06067207 */ /* 0x000fe40004800000 */
[----:B------:R-:W-:Y:S01]  /*1100*/  LOP3.LUT R5, R14, R5, RZ, 0xc0, !PT ;  /* 0x000000050e057212 */ /* 0x000fe200078ec0ff */
[----:B------:R-:W-:Y:S02]  /*1110*/  IMAD R9, R3, R4, R12 ;  /* 0x0000000403097224 */ /* 0x000fe400078e020c */
[----:B--2---:R-:W-:-:S02]  /*1120*/  IMAD R3, R8, R21, R20 ;  /* 0x0000001508037224 */ /* 0x004fc400078e0214 */
[----:B---3--:R-:W-:Y:S02]  /*1130*/  IMAD R6, R9, R25, R6 ;  /* 0x0000001909067224 */ /* 0x008fe400078e0206 */
[----:B------:R-:W-:Y:S02]  /*1140*/  IMAD R109, R3, R26, R5 ;  /* 0x0000001a036d7224 */ /* 0x000fe400078e0205 */
[----:B------:R-:W-:-:S03]  /*1150*/  IMAD.MOV.U32 R4, RZ, RZ, 0x1 ;  /* 0x00000001ff047424 */ /* 0x000fc600078e00ff */
[----:B------:R-:W-:Y:S02]  /*1160*/  SEL R102, R109, R6, !P1 ;  /* 0x000000066d667207 */ /* 0x000fe40004800000 */
[----:B------:R-:W-:Y:S02]  /*1170*/  PRMT R3, R4, 0x7610, R3 ;  /* 0x0000761004037816 */ /* 0x000fe40000000003 */
[----:B------:R-:W-:-:S07]  /*1180*/  SEL R109, R6, R109, !P1 ;  /* 0x0000006d066d7207 */ /* 0x000fce0004800000 */
.L_x_9:
[----:B------:R-:W-:-:S08]  /*1190*/  NOP ;  /* 0x0000000000007918 */ /* 0x000fd00000000000 */
[----:B------:R-:W0:Y:S02]  /*11a0*/  USETMAXREG.TRY_ALLOC.CTAPOOL UP0, 0xe8 ;  /* 0x000000e8000079c8 */ /* 0x000e240008000600 */
[----:B0-----:R-:W-:-:S13]  /*11b0*/  PLOP3.LUT P0, PT, PT, PT, UP0, 0x80, 0x0 ;  /* 0x000000000000781c */ /* 0x001fda0003f0f008 */
[----:B------:R-:W-:Y:S05]  /*11c0*/  @!P0 BRA `(.L_x_9) ;  /* 0xfffffffc00f08947 */ /* 0x000fea000383ffff */
[----:B------:R-:W-:Y:S01]  /*11d0*/  ULDC.64 UR4, c[0x0][0x598] ;  /* 0x0001660000047ab9 */ /* 0x000fe20000000a00 */
[----:B------:R-:W-:Y:S01]  /*11e0*/  ULDC.64 UR38, c[0x0][0x208] ;  /* 0x0000820000267ab9 */ /* 0x000fe20000000a00 */
[----:B------:R-:W-:-:S04]  /*11f0*/  ISETP.NE.U32.AND P0, PT, RZ, UR4, PT ;  /* 0x00000004ff007c0c */ /* 0x000fc8000bf05070 */
[----:B------:R-:W-:-:S13]  /*1200*/  ISETP.NE.AND.EX P0, PT, RZ, UR5, PT, P0 ;  /* 0x00000005ff007c0c */ /* 0x000fda000bf05300 */
[----:B------:R-:W-:Y:S05]  /*1210*/  @!P0 BRA `(.L_x_12) ;  /* 0x00000000001c8947 */ /* 0x000fea0003800000 */
[----:B------:R-:W0:Y:S02]  /*1220*/  LDC.64 R4, c[0x0][0x598] ;  /* 0x00016600ff047b82 */ /* 0x000e240000000a00 */
[----:B0-----:R-:W2:Y:S02]  /*1230*/  LDG.E.64 R4, desc[UR38][R4.64] ;  /* 0x0000002604047981 */ /* 0x001ea4000c1e1b00 */
[----:B--2---:R-:W-:-:S04]  /*1240*/  ISETP.NE.U32.AND P0, PT, R4, RZ, PT ;  /* 0x000000ff0400720c */ /* 0x004fc80003f05070 */
[----:B------:R-:W-:-:S13]  /*1250*/  ISETP.NE.AND.EX P0, PT, R5, RZ, PT, P0 ;  /* 0x000000ff0500720c */ /* 0x000fda0003f05300 */
[----:B------:R-:W-:Y:S05]  /*1260*/  @!P0 BRA `(.L_x_12) ;  /* 0x0000000000088947 */ /* 0x000fea0003800000 */
[----:B------:R0:W5:Y:S01]  /*1270*/  LD.E R90, desc[UR38][R4.64] ;  /* 0x00000026045a7980 */ /* 0x000162000c101900 */
[----:B------:R-:W-:Y:S05]  /*1280*/  BRA `(.L_x_13) ;  /* 0x0000000000247947 */ /* 0x000fea0003800000 */
.L_x_12:
[----:B------:R-:W-:Y:S02]  /*1290*/  ULDC.64 UR4, c[0x0][0x588] ;  /* 0x0001620000047ab9 */ /* 0x000fe40000000a00 */
[----:B------:R-:W-:-:S04]  /*12a0*/  ISETP.NE.U32.AND P0, PT, RZ, UR4, PT ;  /* 0x00000004ff007c0c */ /* 0x000fc8000bf05070 */
[----:B------:R-:W-:-:S13]  /*12b0*/  ISETP.NE.AND.EX P0, PT, RZ, UR5, PT, P0 ;  /* 0x00000005ff007c0c */ /* 0x000fda000bf05300 */
[----:B------:R-:W-:Y:S05]  /*12c0*/  @!P0 BRA `(.L_x_14) ;  /* 0x00000000000c8947 */ /* 0x000fea0003800000 */
[----:B------:R-:W0:Y:S02]  /*12d0*/  LDC.64 R90, c[0x0][0x588] ;  /* 0x00016200ff5a7b82 */ /* 0x000e240000000a00 */
[----:B0-----:R1:W5:Y:S01]  /*12e0*/  LDG.E R90, desc[UR38][R90.64] ;  /* 0x000000265a5a7981 */ /* 0x001362000c1e1900 */
[----:B------:R-:W-:Y:S05]  /*12f0*/  BRA `(.L_x_13) ;  /* 0x0000000000087947 */ /* 0x000fea0003800000 */
.L_x_14:
[----:B------:R-:W-:Y:S02]  /*1300*/  ULDC UR4, c[0x0][0x580] ;  /* 0x0001600000047ab9 */ /* 0x000fe40000000800 */
[----:B------:R-:W-:-:S07]  /*1310*/  IMAD.U32 R90, RZ, RZ, UR4 ;  /* 0x00000004ff5a7e24 */ /* 0x000fce000f8e00ff */
.L_x_13:
[----:B------:R-:W-:Y:S02]  /*1320*/  ULDC.64 UR4, c[0x0][0x5a0] ;  /* 0x0001680000047ab9 */ /* 0x000fe40000000a00 */
[----:B------:R-:W-:-:S04]  /*1330*/  ISETP.NE.U32.AND P0, PT, RZ, UR4, PT ;  /* 0x00000004ff007c0c */ /* 0x000fc8000bf05070 */
[----:B------:R-:W-:-:S13]  /*1340*/  ISETP.NE.AND.EX P0, PT, RZ, UR5, PT, P0 ;  /* 0x00000005ff007c0c */ /* 0x000fda000bf05300 */
[----:B------:R-:W-:Y:S05]  /*1350*/  @!P0 BRA `(.L_x_15) ;  /* 0x00000000001c8947 */ /* 0x000fea0003800000 */
[----:B0-----:R-:W0:Y:S02]  /*1360*/  LDC.64 R4, c[0x0][0x5a0] ;  /* 0x00016800ff047b82 */ /* 0x001e240000000a00 */
[----:B0-----:R-:W2:Y:S02]  /*1370*/  LDG.E.64 R4, desc[UR38][R4.64] ;  /* 0x0000002604047981 */ /* 0x001ea4000c1e1b00 */
[----:B--2---:R-:W-:-:S04]  /*1380*/  ISETP.NE.U32.AND P0, PT, R4, RZ, PT ;  /* 0x000000ff0400720c */ /* 0x004fc80003f05070 */
[----:B------:R-:W-:-:S13]  /*1390*/  ISETP.NE.AND.EX P0, PT, R5, RZ, PT, P0 ;  /* 0x000000ff0500720c */ /* 0x000fda0003f05300 */
[----:B------:R-:W-:Y:S05]  /*13a0*/  @!P0 BRA `(.L_x_15) ;  /* 0x0000000000088947 */ /* 0x000fea0003800000 */
[----:B-1----:R0:W5:Y:S01]  /*13b0*/  LD.E R91, desc[UR38][R4.64] ;  /* 0x00000026045b7980 */ /* 0x002162000c101900 */
[----:B------:R-:W-:Y:S05]  /*13c0*/  BRA `(.L_x_16) ;  /* 0x0000000000247947 */ /* 0x000fea0003800000 */
.L_x_15:
[----:B------:R-:W-:Y:S02]  /*13d0*/  ULDC.64 UR4, c[0x0][0x590] ;  /* 0x0001640000047ab9 */ /* 0x000fe40000000a00 */
[----:B------:R-:W-:-:S04]  /*13e0*/  ISETP.NE.U32.AND P0, PT, RZ, UR4, PT ;  /* 0x00000004ff007c0c */ /* 0x000fc8000bf05070 */
[----:B------:R-:W-:-:S13]  /*13f0*/  ISETP.NE.AND.EX P0, PT, RZ, UR5, PT, P0 ;  /* 0x00000005ff007c0c */ /* 0x000fda000bf05300 */
[----:B------:R-:W-:Y:S05]  /*1400*/  @!P0 BRA `(.L_x_17) ;  /* 0x00000000000c8947 */ /* 0x000fea0003800000 */
[----:B0-----:R-:W1:Y:S02]  /*1410*/  LDC.64 R4, c[0x0][0x590] ;  /* 0x00016400ff047b82 */ /* 0x001e640000000a00 */
[----:B-1----:R1:W5:Y:S01]  /*1420*/  LDG.E R91, desc[UR38][R4.64] ;  /* 0x00000026045b7981 */ /* 0x002362000c1e1900 */
[----:B------:R-:W-:Y:S05]  /*1430*/  BRA `(.L_x_16) ;  /* 0x0000000000087947 */ /* 0x000fea0003800000 */
.L_x_17:
[----:B------:R-:W-:Y:S02]  /*1440*/  ULDC UR4, c[0x0][0x584] ;  /* 0x0001610000047ab9 */ /* 0x000fe40000000800 */
[----:B-1----:R-:W-:-:S07]  /*1450*/  IMAD.U32 R91, RZ, RZ, UR4 ;  /* 0x00000004ff5b7e24 */ /* 0x002fce000f8e00ff */
.L_x_16:
[----:B------:R-:W-:-:S13]  /*1460*/  LOP3.LUT P0, RZ, R3, 0xff, RZ, 0xc0, !PT ;  /* 0x000000ff03ff7812 */ /* 0x000fda000780c0ff */
[----:B------:R-:W-:Y:S05]  /*1470*/  @!P0 EXIT ;  /* 0x000000000000894d */ /* 0x000fea0003800000 */
[----:B------:R-:W2:Y:S01]  /*1480*/  LDC R96, c[0x0][0x658] ;  /* 0x00019600ff607b82 */ /* 0x000ea20000000800 */
[----:B------:R-:W-:Y:S01]  /*1490*/  ULDC.64 UR6, c[0x0][0x288] ;  /* 0x0000a20000067ab9 */ /* 0x000fe20000000a00 */
[----:B------:R-:W-:Y:S01]  /*14a0*/  LOP3.LUT R7, R7, 0x1, RZ, 0xc0, !PT ;  /* 0x0000000107077812 */ /* 0x000fe200078ec0ff */
[----:B------:R-:W-:Y:S01]  /*14b0*/  UIADD3 UR4, UR7, 0xf, URZ ;  /* 0x0000000f07047890 */ /* 0x000fe2000fffe03f */
[----:B------:R-:W-:Y:S01]  /*14c0*/  SHF.R.U32.HI R3, RZ, 0x2, R98 ;  /* 0x00000002ff037819 */ /* 0x000fe20000011662 */
[----:B01----:R-:W-:Y:S01]  /*14d0*/  IMAD.U32 R4, RZ, RZ, UR6 ;  /* 0x00000006ff047e24 */ /* 0x003fe2000f8e00ff */
[----:B------:R-:W-:Y:S01]  /*14e0*/  SHF.R.U32.HI R0, RZ, 0x1, R0 ;  /* 0x00000001ff007819 */ /* 0x000fe20000011600 */
[----:B------:R-:W-:Y:S01]  /*14f0*/  USHF.R.S32.HI UR5, URZ, 0x1f, UR4 ;  /* 0x0000001f3f057899 */ /* 0x000fe20008011404 */
[----:B------:R-:W0:Y:S01]  /*1500*/  LDC.64 R92, c[0x0][0x5c8] ;  /* 0x00017200ff5c7b82 */ /* 0x000e220000000a00 */
[----:B------:R-:W-:Y:S01]  /*1510*/  LOP3.LUT R97, R98, 0x3, RZ, 0xc0, !PT ;  /* 0x0000000362617812 */ /* 0x000fe200078ec0ff */
[----:B------:R-:W-:Y:S01]  /*1520*/  IMAD.SHL.U32 R88, R7, 0x40, RZ ;  /* 0x0000004007587824 */ /* 0x000fe200078e00ff */
[----:B------:R-:W-:Y:S01]  /*1530*/  LOP3.LUT R3, R3, 0x7, RZ, 0xc0, !PT ;  /* 0x0000000703037812 */ /* 0x000fe200078ec0ff */
[----:B------:R-:W-:Y:S01]  /*1540*/  ULEA.HI UR5, UR5, UR4, URZ, 0x4 ;  /* 0x0000000405057291 */ /* 0x000fe2000f8f203f */
[----:B------:R-:W-:Y:S01]  /*1550*/  LOP3.LUT R0, R0, 0x30, RZ, 0xc0, !PT ;  /* 0x0000003000007812 */ /* 0x000fe200078ec0ff */
[----:B------:R-:W-:Y:S01]  /*1560*/  IMAD R97, R97, -0x2, R4 ;  /* 0xfffffffe61617824 */ /* 0x000fe200078e0204 */
[--C-:B------:R-:W-:Y:S01]  /*1570*/  LOP3.LUT R88, R88, 0x40, R3.reuse, 0xe2, !PT ;  /* 0x0000004058587812 */ /* 0x100fe200078ee203 */
[----:B------:R-:W-:Y:S01]  /*1580*/  USHF.R.S32.HI UR43, URZ, 0x4, UR5 ;  /* 0x000000043f2b7899 */ /* 0x000fe20008011405 */
[----:B------:R-:W-:Y:S01]  /*1590*/  IADD3 R4, RZ, -R0, -R3 ;  /* 0x80000000ff047210 */ /* 0x000fe20007ffe803 */
[----:B------:R-:W-:Y:S01]  /*15a0*/  IMAD.MOV.U32 R3, RZ, RZ, -0x1 ;  /* 0xffffffffff037424 */ /* 0x000fe200078e00ff */
[----:B------:R-:W-:Y:S01]  /*15b0*/  LOP3.LUT R99, R98, 0x80, RZ, 0xc0, !PT ;  /* 0x0000008062637812 */ /* 0x000fe200078ec0ff */
[----:B------:R-:W-:Y:S01]  /*15c0*/  IMAD.MOV.U32 R5, RZ, RZ, 0x1 ;  /* 0x00000001ff057424 */ /* 0x000fe200078e00ff */
[----:B------:R-:W-:Y:S01]  /*15d0*/  UISETP.LT.AND UP0, UPT, UR43, 0x1, UPT ;  /* 0x000000012b00788c */ /* 0x000fe2000bf01270 */
[----:B------:R-:W-:Y:S01]  /*15e0*/  IMAD R4, R7, -0x40, R4 ;  /* 0xffffffc007047824 */ /* 0x000fe200078e0204 */
[----:B------:R-:W-:Y:S01]  /*15f0*/  ULDC UR4, c[0x0][0x284] ;  /* 0x0000a10000047ab9 */ /* 0x000fe20000000800 */
[----:B--2---:R-:W-:Y:S01]  /*1600*/  SHF.L.U32 R3, R3, R96, RZ ;  /* 0x0000006003037219 */ /* 0x004fe200000006ff */
[----:B------:R-:W-:Y:S01]  /*1610*/  USEL UR44, UR43, 0x1, UP0 ;  /* 0x000000012b2c7887 */ /* 0x000fe20008000000 */
[----:B------:R-:W-:Y:S01]  /*1620*/  LOP3.LUT R88, R88, R0, RZ, 0xfc, !PT ;  /* 0x0000000058587212 */ /* 0x000fe200078efcff */
[----:B------:R-:W-:Y:S01]  /*1630*/  IMAD.SHL.U32 R98, R98, 0x2, RZ ;  /* 0x0000000262627824 */ /* 0x000fe200078e00ff */
[----:B------:R-:W-:Y:S01]  /*1640*/  SHF.L.U32 R96, R5, R96, RZ ;  /* 0x0000006005607219 */ /* 0x000fe200000006ff */
[----:B------:R-:W-:Y:S01]  /*1650*/  VIADD R101, R4, UR4 ;  /* 0x0000000404657c36 */ /* 0x000fe20008000000 */
[----:B------:R-:W-:Y:S01]  /*1660*/  LOP3.LUT R114, R18, 0x1, RZ, 0xfc, !PT ;  /* 0x0000000112727812 */ /* 0x000fe200078efcff */
[----:B------:R-:W-:Y:S01]  /*1670*/  IMAD.MOV.U32 R89, RZ, RZ, RZ ;  /* 0x000000ffff597224 */ /* 0x000fe200078e00ff */
[C-C-:B0-----:R-:W-:Y:S01]  /*1680*/  SHF.L.U64.HI R94, R92.reuse, 0x7, R93.reuse ;  /* 0x000000075c5e7819 */ /* 0x141fe2000001025d */
[----:B------:R-:W-:Y:S01]  /*1690*/  UIADD3 UR44, UR43, -UR44, URZ ;  /* 0x8000002c2b2c7290 */ /* 0x000fe2000fffe03f */
[C---:B------:R-:W-:Y:S01]  /*16a0*/  SHF.L.U64.HI R95, R92.reuse, 0x3, R93 ;  /* 0x000000035c5f7819 */ /* 0x040fe2000001025d */
[C---:B------:R-:W-:Y:S01]  /*16b0*/  IMAD.SHL.U32 R93, R92.reuse, 0x80, RZ ;  /* 0x000000805c5d7824 */ /* 0x040fe200078e00ff */
[----:B------:R-:W-:Y:S01]  /*16c0*/  SHF.R.U32.HI R99, RZ, 0x7, R99 ;  /* 0x00000007ff637819 */ /* 0x000fe20000011663 */
[----:B------:R-:W-:Y:S01]  /*16d0*/  IMAD.SHL.U32 R92, R92, 0x8, RZ ;  /* 0x000000085c5c7824 */ /* 0x000fe200078e00ff */
[----:B------:R-:W-:Y:S01]  /*16e0*/  LOP3.LUT R100, RZ, R3, RZ, 0x33, !PT ;  /* 0x00000003ff647212 */ /* 0x000fe200078e33ff */
[----:B------:R-:W-:Y:S01]  /*16f0*/  UMOV UR40, URZ ;  /* 0x0000003f00287c82 */ /* 0x000fe20008000000 */
[----:B------:R-:W-:-:S05]  /*1700*/  UMOV UR41, URZ ;  /* 0x0000003f00297c82 */ /* 0x000fca0008000000 */
.L_x_161:
[----:B0-----:R-:W0:Y:S01]  /*1710*/  SHFL.IDX PT, R0, R99, RZ, 0x1f ;  /* 0x00001fff63007589 */ /* 0x001e2200000e0000 */
[----:B-1----:R-:W1:Y:S01]  /*1720*/  S2UR UR6, SR_CgaCtaId ;  /* 0x00000000000679c3 */ /* 0x002e620000008800 */
[----:B------:R-:W-:Y:S01]  /*1730*/  UMOV UR45, 0x400 ;  /* 0x00000400002d7882 */ /* 0x000fe20000000000 */
[----:B0-----:R-:W-:Y:S01]  /*1740*/  R2UR UR4, R0 ;  /* 0x00000000000472ca */ /* 0x001fe200000e0000 */
[----:B-1----:R-:W-:-:S12]  /*1750*/  ULEA UR45, UR6, UR45, 0x18 ;  /* 0x0000002d062d7291 */ /* 0x002fd8000f8ec03f */
[----:B------:R-:W-:-:S04]  /*1760*/  ULEA.HI UR5, UR4, UR4, URZ, 0x1 ;  /* 0x0000000404057291 */ /* 0x000fc8000f8f083f */
[----:B------:R-:W-:-:S04]  /*1770*/  ULOP3.LUT UR5, UR5, 0x1ffffe, URZ, 0xc0, !UPT ;  /* 0x001ffffe05057892 */ /* 0x000fc8000f8ec03f */
[----:B------:R-:W-:-:S03]  /*1780*/  UIADD3 UR5, UR4, -UR5, URZ ;  /* 0x8000000504057290 */ /* 0x000fc6000fffe03f */
[----:B------:R-:W-:Y:S01]  /*1790*/  ULDC UR4, c[0x0][0x28c] ;  /* 0x0000a30000047ab9 */ /* 0x000fe20000000800 */
[----:B------:R-:W-:Y:S01]  /*17a0*/  ULEA UR5, UR5, UR45, 0xb ;  /* 0x0000002d05057291 */ /* 0x000fe2000f8e583f */
[----:B------:R-:W-:-:S03]  /*17b0*/  ISETP.LT.AND P0, PT, RZ, UR4, PT ;  /* 0x00000004ff007c0c */ /* 0x000fc6000bf01270 */
[----:B------:R-:W-:-:S04]  /*17c0*/  UIADD3 UR5, UR5, 0x280, URZ ;  /* 0x0000028005057890 */ /* 0x000fc8000fffe03f */
[----:B------:R-:W-:-:S04]  /*17d0*/  USHF.R.U32.HI UR5, URZ, 0x4, UR5 ;  /* 0x000000043f057899 */ /* 0x000fc80008011605 */
[----:B------:R-:W-:-:S04]  /*17e0*/  ULOP3.LUT UR5, UR5, 0x3fff, URZ, 0xc0, !UPT ;  /* 0x00003fff05057892 */ /* 0x000fc8000f8ec03f */
[----:B------:R-:W-:Y:S01]  /*17f0*/  ULOP3.LUT UR46, UR5, 0x10000, URZ, 0xfc, !UPT ;  /* 0x00010000052e7892 */ /* 0x000fe2000f8efc3f */
[----:B--2345:R-:W-:Y:S11]  /*1800*/  @P0 BRA `(.L_x_18) ;  /* 0x0000000000400947 */ /* 0x03cff60003800000 */
[----:B------:R-:W-:Y:S01]  /*1810*/  MOV R0, 0x0 ;  /* 0x0000000000007802 */ /* 0x000fe20000000f00 */
[----:B------:R-:W-:Y:S01]  /*1820*/  ULDC.64 UR4, c[0x4][0x68] ;  /* 0x01001a0000047ab9 */ /* 0x000fe20000000a00 */
[----:B------:R-:W-:Y:S01]  /*1830*/  ULDC.64 UR6, c[0x4][0x8] ;  /* 0x0100020000067ab9 */ /* 0x000fe20000000a00 */
[----:B------:R-:W-:Y:S01]  /*1840*/  IMAD.U32 R4, RZ, RZ, UR4 ;  /* 0x00000004ff047e24 */ /* 0x000fe2000f8e00ff */
[----:B------:R0:W1:Y:S01]  /*1850*/  LDC.64 R14, c[0x4][R0] ;  /* 0x01000000000e7b82 */ /* 0x0000620000000a00 */
[----:B------:R-:W-:Y:S01]  /*1860*/  IMAD.U32 R5, RZ, RZ, UR5 ;  /* 0x00000005ff057e24 */ /* 0x000fe2000f8e00ff */
[----:B------:R-:W-:Y:S01]  /*1870*/  ULDC.64 UR4, c[0x4][0x70] ;  /* 0x01001c0000047ab9 */ /* 0x000fe20000000a00 */
[----:B------:R-:W-:Y:S02]  /*1880*/  IMAD.U32 R10, RZ, RZ, UR6 ;  /* 0x00000006ff0a7e24 */ /* 0x000fe4000f8e00ff */
[----:B------:R-:W-:Y:S02]  /*1890*/  IMAD.U32 R6, RZ, RZ, UR4 ;  /* 0x00000004ff067e24 */ /* 0x000fe4000f8e00ff */
[----:B------:R-:W-:-:S02]  /*18a0*/  IMAD.U32 R7, RZ, RZ, UR5 ;  /* 0x00000005ff077e24 */ /* 0x000fc4000f8e00ff */
[----:B------:R-:W-:Y:S02]  /*18b0*/  IMAD.U32 R11, RZ, RZ, UR7 ;  /* 0x00000007ff0b7e24 */ /* 0x000fe4000f8e00ff */
[----:B------:R-:W-:Y:S02]  /*18c0*/  IMAD.MOV.U32 R8, RZ, RZ, 0x1e1 ;  /* 0x000001e1ff087424 */ /* 0x000fe400078e00ff */
[----:B------:R-:W-:Y:S02]  /*18d0*/  IMAD.MOV.U32 R12, RZ, RZ, 0x1 ;  /* 0x00000001ff0c7424 */ /* 0x000fe400078e00ff */
[----:B0-----:R-:W-:-:S07]  /*18e0*/  IMAD.MOV.U32 R13, RZ, RZ, RZ ;  /* 0x000000ffff0d7224 */ /* 0x001fce00078e00ff */
[----:B------:R-:W-:-:S07]  /*18f0*/  LEPC R20, `(.L_x_18) ;  /* 0x000000001014794e */ /* 0x000fce0000000000 */
[----:B-1---5:R-:W-:Y:S05]  /*1900*/  CALL.ABS.NOINC R14 ;  /* 0x000000000e007343 */ /* 0x022fea0003c00000 */
.L_x_18:
[----:B------:R-:W-:-:S13]  /*1910*/  ISETP.NE.AND P0, PT, R114, 0x3, PT ;  /* 0x000000037200780c */ /* 0x000fda0003f05270 */
[----:B------:R-:W-:Y:S05]  /*1920*/  @!P0 BRA `(.L_x_19) ;  /* 0x0000000000048947 */ /* 0x000fea0003800000 */
[----:B------:R-:W-:Y:S01]  /*1930*/  BPT.TRAP 0x1 ;  /* 0x000000040000795c */ /* 0x000fe20000300000 */
.L_x_19:
[----:B------:R-:W-:Y:S02]  /*1940*/  IMAD.U32 R3, RZ, RZ, UR41 ;  /* 0x00000029ff037e24 */ /* 0x000fe4000f8e00ff */
[----:B------:R-:W-:-:S03]  /*1950*/  IMAD.U32 R0, RZ, RZ, UR40 ;  /* 0x00000028ff007e24 */ /* 0x000fc6000f8e00ff */
[----:B------:R-:W-:Y:S02]  /*1960*/  LEA R3, R3, UR45, 0x3 ;  /* 0x0000002d03037c11 */ /* 0x000fe4000f8e18ff */
[----:B------:R-:W-:-:S04]  /*1970*/  SHF.L.U32 R0, R0, 0x1f, RZ ;  /* 0x0000001f00007819 */ /* 0x000fc800000006ff */
[----:B------:R0:W1:Y:S01]  /*1980*/  SYNCS.PHASECHK.TRANS64.TRYWAIT P1, [R3+URZ], R0 ;  /* 0x00000000030075a7 */ /* 0x000062000802017f */
[----:B------:R-:W-:Y:S05]  /*1990*/  @!P0 BRA `(.L_x_20) ;  /* 0x0000000000048947 */ /* 0x000fea0003800000 */
[----:B------:R-:W-:Y:S01]  /*19a0*/  BPT.TRAP 0x1 ;  /* 0x000000040000795c */ /* 0x000fe20000300000 */
.L_x_20:
[----:B------:R-:W-:-:S05]  /*19b0*/  IMAD.U32 R4, RZ, RZ, UR44 ;  /* 0x0000002cff047e24 */ /* 0x000fca000f8e00ff */
[----:B------:R-:W-:Y:S01]  /*19c0*/  ISETP.GE.AND P2, PT, R4, 0x1, PT ;  /* 0x000000010400780c */ /* 0x000fe20003f46270 */
[----:B-1----:R-:W-:-:S12]  /*19d0*/  @P1 BRA `(.L_x_21) ;  /* 0x0000000000081947 */ /* 0x002fd80003800000 */
[----:B------:R-:W1:Y:S02]  /*19e0*/  SYNCS.PHASECHK.TRANS64.TRYWAIT P1, [R3+URZ], R0 ;  /* 0x00000000030075a7 */ /* 0x000e64000802017f */
[----:B-1----:R-:W-:Y:S05]  /*19f0*/  @!P1 BRA `(.L_x_22) ;  /* 0x0000007800549947 */ /* 0x002fea0003800000 */
.L_x_21:
[----:B------:R-:W-:Y:S05]  /*1a00*/  WARPSYNC.ALL ;  /* 0x0000000000007948 */ /* 0x000fea0003800000 */
[----:B------:R-:W-:Y:S01]  /*1a10*/  UIADD3 UR4, UR45, 0x2c280, URZ ;  /* 0x0002c2802d047890 */ /* 0x000fe2000fffe03f */
[----:B------:R-:W-:Y:S01]  /*1a20*/  WARPGROUP.ARRIVE ;  /* 0x00000000000079c5 */ /* 0x000fe20000000000 */
[----:B------:R-:W-:Y:S01]  /*1a30*/  UMOV UR5, 0xc0000010 ;  /* 0xc000001000057882 */ /* 0x000fe20000000000 */
[----:B------:R-:W-:Y:S01]  /*1a40*/  UMOV UR7, 0xc0000010 ;  /* 0xc000001000077882 */ /* 0x000fe20000000000 */
[----:B------:R-:W-:-:S04]  /*1a50*/  USHF.R.U32.HI UR4, URZ, 0x4, UR4 ;  /* 0x000000043f047899 */ /* 0x000fc80008011604 */
[----:B------:R-:W-:-:S04]  /*1a60*/  ULOP3.LUT UR4, UR4, 0x3fff, URZ, 0xc0, !UPT ;  /* 0x00003fff04047892 */ /* 0x000fc8000f8ec03f */
[----:B------:R-:W-:Y:S02]  /*1a70*/  ULOP3.LUT UR10, UR4, 0x10000, URZ, 0xfc, !UPT ;  /* 0x00010000040a7892 */ /* 0x000fe4000f8efc3f */
[----:B------:R-:W-:Y:S02]  /*1a80*/  ULEA UR4, UR41, UR46, 0x9 ;  /* 0x0000002e29047291 */ /* 0x000fe4000f8e483f */
[----:B------:R-:W-:Y:S02]  /*1a90*/  ULEA UR6, UR41, UR10, 0x7 ;  /* 0x0000000a29067291 */ /* 0x000fe4000f8e383f */
[----:B------:R-:W-:-:S07]  /*1aa0*/  UIADD3 UR8, UR4, 0x100, URZ ;  /* 0x0000010004087890 */ /* 0x000fce000fffe03f */
[----:B------:R-:W-:Y:S01]  /*1ab0*/  HGMMA.64x64x16.F32 R56, gdesc[UR4], RZ, !UPT, gsb0 ;  /* 0x00e00000043879f0 */ /* 0x000fe2000c0008ff */
[----:B------:R-:W-:Y:S01]  /*1ac0*/  UMOV UR4, UR8 ;  /* 0x0000000800047c82 */ /* 0x000fe20008000000 */
[----:B------:R-:W-:Y:S01]  /*1ad0*/  UMOV UR5, 0xc0000010 ;  /* 0xc000001000057882 */ /* 0x000fe20000000000 */
[----:B------:R-:W-:Y:S02]  /*1ae0*/  WARPGROUP.DEPBAR.LE gsb0, 0x0 ;  /* 0x00008000000079c5 */ /* 0x000fe40000010000 */
[----:B------:R-:W-:-:S06]  /*1af0*/  WARPGROUP.ARRIVE ;  /* 0x00000000000079c5 */ /* 0x000fcc0000000000 */
[----:B------:R-:W-:Y:S03]  /*1b00*/  HGMMA.64x64x16.F32 R24, gdesc[UR4], RZ, !UPT, gsb0 ;  /* 0x00e00000041879f0 */ /* 0x000fe6000c0008ff */
[----:B------:R-:W-:Y:S02]  /*1b10*/  WARPGROUP.DEPBAR.LE gsb0, 0x0 ;  /* 0x00008000000079c5 */ /* 0x000fe40000010000 */
[----:B------:R-:W-:Y:S05]  /*1b20*/  @!P2 BRA `(.L_x_23) ;  /* 0x0000000000d0a947 */ /* 0x000fea0003800000 */
[----:B------:R-:W-:Y:S01]  /*1b30*/  UIADD3 UR4, UR41, 0x1, URZ ;  /* 0x0000000129047890 */ /* 0x000fe2000fffe03f */
[----:B01----:R-:W-:Y:S02]  /*1b40*/  IMAD.U32 R0, RZ, RZ, UR44 ;  /* 0x0000002cff007e24 */ /* 0x003fe4000f8e00ff */
[----:B------:R-:W-:Y:S01]  /*1b50*/  IMAD.U32 R3, RZ, RZ, UR41 ;  /* 0x00000029ff037e24 */ /* 0x000fe2000f8e00ff */
[----:B------:R-:W-:-:S04]  /*1b60*/  UISETP.NE.AND UP0, UPT, UR4, 0x16, UPT ;  /* 0x000000160400788c */ /* 0x000fc8000bf05270 */
[----:B------:R-:W-:Y:S02]  /*1b70*/  USEL UR5, URZ, 0x1, UP0 ;  /* 0x000000013f057887 */ /* 0x000fe40008000000 */
[----:B------:R-:W-:Y:S02]  /*1b80*/  USEL UR8, UR4, URZ, UP0 ;  /* 0x0000003f04087287 */ /* 0x000fe40008000000 */
[----:B------:R-:W-:-:S06]  /*1b90*/  ULOP3.LUT UR5, UR40, UR5, URZ, 0x3c, !UPT ;  /* 0x0000000528057292 */ /* 0x000fcc000f8e3c3f */
[----:B------:R-:W-:-:S07]  /*1ba0*/  IMAD.U32 R6, RZ, RZ, UR5 ;  /* 0x00000005ff067e24 */ /* 0x000fce000f8e00ff */
.L_x_30:
[----:B------:R-:W-:Y:S05]  /*1bb0*/  @!P0 BRA `(.L_x_24) ;  /* 0x0000000000048947 */ /* 0x000fea0003800000 */
[----:B------:R-:W-:Y:S01]  /*1bc0*/  BPT.TRAP 0x1 ;  /* 0x000000040000795c */ /* 0x000fe20000300000 */
.L_x_24:
[----:B------:R-:W-:Y:S01]  /*1bd0*/  ULEA UR4, UR8, UR45, 0x3 ;  /* 0x0000002d08047291 */ /* 0x000fe2000f8e183f */
[----:B------:R-:W-:-:S08]  /*1be0*/  SHF.L.U32 R4, R6, 0x1f, RZ ;  /* 0x0000001f06047819 */ /* 0x000fd000000006ff */
[----:B------:R0:W1:Y:S01]  /*1bf0*/  SYNCS.PHASECHK.TRANS64.TRYWAIT P1, [UR4], R4 ;  /* 0x00000004ff0075a7 */ /* 0x0000620008020144 */
[----:B------:R-:W-:Y:S05]  /*1c00*/  @!P0 BRA `(.L_x_25) ;  /* 0x0000000000048947 */ /* 0x000fea0003800000 */
[----:B------:R-:W-:Y:S01]  /*1c10*/  BPT.TRAP 0x1 ;  /* 0x000000040000795c */ /* 0x000fe20000300000 */
.L_x_25:
[----:B-1----:R-:W-:Y:S05]  /*1c20*/  @P1 BRA `(.L_x_26) ;  /* 0x0000000000081947 */ /* 0x002fea0003800000 */
[----:B------:R-:W1:Y:S02]  /*1c30*/  SYNCS.PHASECHK.TRANS64.TRYWAIT P1, [UR4], R4 ;  /* 0x00000004ff0075a7 */ /* 0x000e640008020144 */
[----:B-1----:R-:W-:Y:S05]  /*1c40*/  @!P1 BRA `(.L_x_27) ;  /* 0x0000007400d49947 */ /* 0x002fea0003800000 */
.L_x_26:
[----:B------:R-:W-:Y:S01]  /*1c50*/  ULEA UR6, UR8, UR10, 0x7 ;  /* 0x0000000a08067291 */ /* 0x000fe2000f8e383f */
[----:B------:R-:W-:Y:S01]  /*1c60*/  WARPGROUP.ARRIVE ;  /* 0x00000000000079c5 */ /* 0x000fe20000000000 */
[----:B------:R-:W-:Y:S01]  /*1c70*/  ULEA UR4, UR8, UR46, 0x9 ;  /* 0x0000002e08047291 */ /* 0x000fe2000f8e483f */
[----:B------:R-:W-:Y:S01]  /*1c80*/  UMOV UR7, 0xc0000010 ;  /* 0xc000001000077882 */ /* 0x000fe20000000000 */
[----:B------:R-:W-:Y:S02]  /*1c90*/  UMOV UR5, 0xc0000010 ;  /* 0xc000001000057882 */ /* 0x000fe40000000000 */
[----:B------:R-:W-:-:S05]  /*1ca0*/  UIADD3 UR9, UR4, 0x100, URZ ;  /* 0x0000010004097890 */ /* 0x000fca000fffe03f */
[----:B------:R-:W-:Y:S01]  /*1cb0*/  HGMMA.64x64x16.F32 R56, gdesc[UR4], R56, gsb0 ;  /* 0x00e00000043879f0 */ /* 0x000fe20008000838 */
[----:B------:R-:W-:Y:S01]  /*1cc0*/  UMOV UR5, 0xc0000010 ;  /* 0xc000001000057882 */ /* 0x000fe20000000000 */
[----:B------:R-:W-:Y:S01]  /*1cd0*/  UMOV UR4, UR9 ;  /* 0x0000000900047c82 */ /* 0x000fe20008000000 */
[----:B------:R-:W-:Y:S02]  /*1ce0*/  WARPGROUP.DEPBAR.LE gsb0, 0x0 ;  /* 0x00008000000079c5 */ /* 0x000fe40000010000 */
[----:B------:R-:W-:-:S06]  /*1cf0*/  WARPGROUP.ARRIVE ;  /* 0x00000000000079c5 */ /* 0x000fcc0000000000 */
[----:B------:R-:W-:Y:S03]  /*1d00*/  HGMMA.64x64x16.F32 R24, gdesc[UR4], R24, gsb0 ;  /* 0x00e00000041879f0 */ /* 0x000fe60008000818 */
[----:B------:R-:W-:Y:S02]  /*1d10*/  WARPGROUP.DEPBAR.LE gsb0, 0x0 ;  /* 0x00008000000079c5 */ /* 0x000fe40000010000 */
[----:B------:R-:W-:Y:S05]  /*1d20*/  @!P0 BRA `(.L_x_28) ;  /* 0x0000000000048947 */ /* 0x000fea0003800000 */
[----:B------:R-:W-:Y:S01]  /*1d30*/  BPT.TRAP 0x1 ;  /* 0x000000040000795c */ /* 0x000fe20000300000 */
.L_x_28:
[----:B------:R-:W-:-:S13]  /*1d40*/  ISETP.NE.AND P1, PT, R22, RZ, PT ;  /* 0x000000ff1600720c */ /* 0x000fda0003f25270 */
[----:B01----:R-:W-:-:S05]  /*1d50*/  @P1 LEA R4, R3, UR45, 0x3 ;  /* 0x0000002d03041c11 */ /* 0x003fca000f8e18ff */
[----:B------:R-:W-:-:S05]  /*1d60*/  @P1 VIADD R4, R4, 0xb0 ;  /* 0x000000b004041836 */ /* 0x000fca0000000000 */
[----:B------:R-:W-:-:S04]  /*1d70*/  @P1 PRMT R4, R19, 0x654, R4 ;  /* 0x0000065413041816 */ /* 0x000fc80000000004 */
[----:B------:R0:W-:Y:S01]  /*1d80*/  @P1 SYNCS.ARRIVE.TRANS64.RED.A1T0 RZ, [R4+URZ], RZ ;  /* 0x000000ff04ff19a7 */ /* 0x0001e2000810043f */
[----:B------:R-:W-:-:S13]  /*1d90*/  ISETP.GT.U32.AND P1, PT, R18, 0x1, PT ;  /* 0x000000011200780c */ /* 0x000fda0003f24070 */
[----:B0-----:R-:W-:Y:S05]  /*1da0*/  @P1 BRA `(.L_x_29) ;  /* 0x0000000000041947 */ /* 0x001fea0003800000 */
[----:B------:R-:W-:Y:S01]  /*1db0*/  BPT.TRAP 0x1 ;  /* 0x000000040000795c */ /* 0x000fe20000300000 */
.L_x_29:
[----:B------:R-:W-:Y:S01]  /*1dc0*/  UIADD3 UR8, UR8, 0x1, URZ ;  /* 0x0000000108087890 */ /* 0x000fe2000fffe03f */
[C---:B------:R-:W-:Y:S01]  /*1dd0*/  ISETP.GT.AND P2, PT, R0.reuse, 0x1, PT ;  /* 0x000000010000780c */ /* 0x040fe20003f44270 */
[----:B------:R-:W-:Y:S02]  /*1de0*/  VIADD R3, R3, 0x1 ;  /* 0x0000000103037836 */ /* 0x000fe40000000000 */
[----:B------:R-:W-:Y:S01]  /*1df0*/  UISETP.NE.AND UP0, UPT, UR8, 0x16, UPT ;  /* 0x000000160800788c */ /* 0x000fe2000bf05270 */
[----:B------:R-:W-:Y:S02]  /*1e00*/  VIADD R0, R0, 0xffffffff ;  /* 0xffffffff00007836 */ /* 0x000fe40000000000 */
[C---:B------:R-:W-:Y:S01]  /*1e10*/  ISETP.NE.AND P1, PT, R3.reuse, 0x16, PT ;  /* 0x000000160300780c */ /* 0x040fe20003f25270 */
[----:B------:R-:W-:Y:S02]  /*1e20*/  USEL UR4, URZ, 0x1, UP0 ;  /* 0x000000013f047887 */ /* 0x000fe40008000000 */
[----:B------:R-:W-:Y:S01]  /*1e30*/  USEL UR8, UR8, URZ, UP0 ;  /* 0x0000003f08087287 */ /* 0x000fe20008000000 */
[----:B------:R-:W-:-:S03]  /*1e40*/  SEL R3, R3, RZ, P1 ;  /* 0x000000ff03037207 */ /* 0x000fc60000800000 */
[----:B------:R-:W-:Y:S01]  /*1e50*/  LOP3.LUT R6, R6, UR4, RZ, 0x3c, !PT ;  /* 0x0000000406067c12 */ /* 0x000fe2000f8e3cff */
[----:B------:R-:W-:Y:S07]  /*1e60*/  @P2 BRA `(.L_x_30) ;  /* 0xfffffffc00502947 */ /* 0x000fee000383ffff */
.L_x_23:
[----:B01----:R-:W0:Y:S02]  /*1e70*/  LDC R0, c[0x0][0x28c] ;  /* 0x0000a300ff007b82 */ /* 0x003e240000000800 */
[----:B0-----:R-:W-:-:S13]  /*1e80*/  ISETP.GE.AND P1, PT, R0, 0x1, PT ;  /* 0x000000010000780c */ /* 0x001fda0003f26270 */
[----:B------:R-:W-:Y:S05]  /*1e90*/  @!P1 BRA `(.L_x_31) ;  /* 0x0000000000449947 */ /* 0x000fea0003800000 */
[----:B------:R-:W-:Y:S05]  /*1ea0*/  @!P0 BRA `(.L_x_32) ;  /* 0x0000000000048947 */ /* 0x000fea0003800000 */
[----:B------:R-:W-:Y:S01]  /*1eb0*/  BPT.TRAP 0x1 ;  /* 0x000000040000795c */ /* 0x000fe20000300000 */
.L_x_32:
[----:B------:R-:W-:-:S13]  /*1ec0*/  ISETP.NE.AND P0, PT, R22, RZ, PT ;  /* 0x000000ff1600720c */ /* 0x000fda0003f05270 */
[----:B------:R-:W-:-:S05]  /*1ed0*/  VOTEU.ANY UP0, P0 ;  /* 0x00000000003f7886 */ /* 0x000fca0000000100 */
[----:B------:R-:W-:-:S06]  /*1ee0*/  @UP0 UIADD3 UR4, UR44, UR41, URZ ;  /* 0x000000292c040290 */ /* 0x000fcc000fffe03f */
[----:B------:R-:W-:Y:S02]  /*1ef0*/  IMAD.U32 R4, RZ, RZ, UR4 ;  /* 0x00000004ff047e24 */ /* 0x000fe4000f8e00ff */
[----:B------:R-:W-:Y:S02]  /*1f00*/  IMAD.U32 R3, RZ, RZ, UR4 ;  /* 0x00000004ff037e24 */ /* 0x000fe4000f8e00ff */
[----:B------:R-:W-:-:S05]  /*1f10*/  @P0 IMAD.WIDE.U32 R4, R4, -0x45d1745d, RZ ;  /* 0xba2e8ba304040825 */ /* 0x000fca00078e00ff */
[----:B------:R-:W-:-:S05]  /*1f20*/  @P0 SHF.R.U32.HI R0, RZ, 0x4, R5 ;  /* 0x00000004ff000819 */ /* 0x000fca0000011605 */
[----:B------:R-:W-:-:S05]  /*1f30*/  @P0 IMAD R0, R0, -0x16, R3 ;  /* 0xffffffea00000824 */ /* 0x000fca00078e0203 */
[----:B------:R-:W-:-:S05]  /*1f40*/  @P0 LEA R0, R0, UR45, 0x3 ;  /* 0x0000002d00000c11 */ /* 0x000fca000f8e18ff */
[----:B------:R-:W-:-:S05]  /*1f50*/  @P0 VIADD R0, R0, 0xb0 ;  /* 0x000000b000000836 */ /* 0x000fca0000000000 */
[----:B------:R-:W-:-:S04]  /*1f60*/  @P0 PRMT R0, R19, 0x654, R0 ;  /* 0x0000065413000816 */ /* 0x000fc80000000000 */
[----:B------:R0:W-:Y:S01]  /*1f70*/  @P0 SYNCS.ARRIVE.TRANS64.RED.A1T0 RZ, [R0+URZ], RZ ;  /* 0x000000ff00ff09a7 */ /* 0x0001e2000810043f */
[----:B------:R-:W-:-:S13]  /*1f80*/  ISETP.GT.U32.AND P0, PT, R18, 0x1, PT ;  /* 0x000000011200780c */ /* 0x000fda0003f04070 */
[----:B0-----:R-:W-:Y:S05]  /*1f90*/  @P0 BRA `(.L_x_31) ;  /* 0x0000000000040947 */ /* 0x001fea0003800000 */
[----:B------:R-:W-:Y:S01]  /*1fa0*/  BPT.TRAP 0x1 ;  /* 0x000000040000795c */ /* 0x000fe20000300000 */
.L_x_31:
[----:B------:R-:W-:Y:S01]  /*1fb0*/  IMAD.SHL.U32 R102, R102, 0x40, RZ ;  /* 0x0000004066667824 */ /* 0x000fe200078e00ff */
[----:B------:R-:W-:Y:S01]  /*1fc0*/  UIADD3 UR41, UR43, UR41, URZ ;  /* 0x000000292b297290 */ /* 0x000fe2000fffe03f */
[----:B------:R-:W-:Y:S01]  /*1fd0*/  SHF.R.S32.HI R11, RZ, 0x1f, R23 ;  /* 0x0000001fff0b7819 */ /* 0x000fe20000011417 */
[----:B------:R-:W-:Y:S01]  /*1fe0*/  ULDC UR7, c[0x0][0x288] ;  /* 0x0000a20000077ab9 */ /* 0x000fe20000000800 */
[----:B------:R-:W-:Y:S01]  /*1ff0*/  IMAD.SHL.U32 R6, R109, 0x100, RZ ;  /* 0x000001006d067824 */ /* 0x000fe200078e00ff */
[C---:B------:R-:W-:Y:S01]  /*2000*/  LOP3.LUT R8, R102.reuse, 0x6, R98, 0xf8, !PT ;  /* 0x0000000666087812 */ /* 0x040fe200078ef862 */
[----:B------:R-:W-:Y:S01]  /*2010*/  UISETP.GT.U32.AND UP0, UPT, UR41, 0x15, UPT ;  /* 0x000000152900788c */ /* 0x000fe2000bf04070 */
[----:B------:R-:W-:Y:S01]  /*2020*/  ISETP.GE.AND P0, PT, R102, UR7, PT ;  /* 0x0000000766007c0c */ /* 0x000fe2000bf06270 */
[----:B------:R-:W-:Y:S01]  /*2030*/  ULDC.64 UR4, c[0x0][0x5d0] ;  /* 0x0001740000047ab9 */ /* 0x000fe20000000a00 */
[----:B------:R-:W-:Y:S01]  /*2040*/  SHF.R.S32.HI R9, RZ, 0x1f, R8 ;  /* 0x0000001fff097819 */ /* 0x000fe20000011408 */
[----:B------:R-:W-:Y:S01]  /*2050*/  ULDC UR10, c[0x0][0x284] ;  /* 0x0000a100000a7ab9 */ /* 0x000fe20000000800 */
[----:B------:R-:W-:Y:S01]  /*2060*/  IMAD R0, R11, UR4, RZ ;  /* 0x000000040b007c24 */ /* 0x000fe2000f8e02ff */
[----:B------:R-:W-:Y:S01]  /*2070*/  UISETP.LT.U32.AND UP0, UPT, UR43, 0x16, UP0 ;  /* 0x000000162b00788c */ /* 0x000fe20008701070 */
[----:B------:R-:W-:Y:S01]  /*2080*/  ISETP.GE.OR P0, PT, R6, UR10, P0 ;  /* 0x0000000a06007c0c */ /* 0x000fe20008706670 */
[----:B------:R-:W-:Y:S01]  /*2090*/  UISETP.GE.U32.AND UP1, UPT, UR43, 0x16, UPT ;  /* 0x000000162b00788c */ /* 0x000fe2000bf26070 */
[C---:B------:R-:W-:Y:S01]  /*20a0*/  IMAD R3, R23.reuse, UR5, R0 ;  /* 0x0000000517037c24 */ /* 0x040fe2000f8e0200 */
[----:B------:R-:W-:Y:S01]  /*20b0*/  USEL UR6, URZ, 0x1, !UP0 ;  /* 0x000000013f067887 */ /* 0x000fe2000c000000 */
[----:B------:R-:W-:Y:S01]  /*20c0*/  IMAD.WIDE.U32 R4, R23, UR4, R8 ;  /* 0x0000000417047c25 */ /* 0x000fe2000f8e0008 */
[----:B------:R-:W-:Y:S01]  /*20d0*/  UIMAD.WIDE.U32 UR4, UR41, -0x45d1745d, URZ ;  /* 0xba2e8ba3290478a5 */ /* 0x000fe2000f8e003f */
[----:B------:R-:W-:-:S02]  /*20e0*/  ULDC.64 UR8, c[0x0][0x5c8] ;  /* 0x0001720000087ab9 */ /* 0x000fc40000000a00 */
[----:B------:R-:W-:Y:S01]  /*20f0*/  IMAD.WIDE R108, R109, 0x100, R88 ;  /* 0x000001006d6c7825 */ /* 0x000fe200078e0258 */
[----:B------:R-:W-:Y:S02]  /*2100*/  USHF.R.U32.HI UR4, URZ, 0x4, UR5 ;  /* 0x000000043f047899 */ /* 0x000fe40008011605 */
[----:B------:R-:W-:Y:S01]  /*2110*/  ULOP3.LUT UR40, UR40, UR6, URZ, 0x3c, !UPT ;  /* 0x0000000628287292 */ /* 0x000fe2000f8e3c3f */
[----:B------:R-:W-:Y:S01]  /*2120*/  IMAD R7, R109, UR8, RZ ;  /* 0x000000086d077c24 */ /* 0x000fe2000f8e02ff */
[----:B------:R-:W-:Y:S01]  /*2130*/  UIMAD UR41, UR4, -0x16, UR41 ;  /* 0xffffffea042978a4 */ /* 0x000fe2000f8e0229 */
[----:B------:R-:W-:Y:S01]  /*2140*/  IMAD.IADD R5, R5, 0x1, R3 ;  /* 0x0000000105057824 */ /* 0x000fe200078e0203 */
[----:B------:R-:W-:Y:S01]  /*2150*/  @UP1 ULOP3.LUT UR40, UR40, 0x1, UR4, 0x78, !UPT ;  /* 0x0000000128281892 */ /* 0x000fe2000f8e7804 */
[C---:B------:R-:W-:Y:S02]  /*2160*/  IMAD R7, R108.reuse, UR9, R7 ;  /* 0x000000096c077c24 */ /* 0x040fe4000f8e0207 */
[----:B------:R-:W-:-:S04]  /*2170*/  IMAD.WIDE.U32 R112, R108, UR8, R4 ;  /* 0x000000086c707c25 */ /* 0x000fc8000f8e0004 */
[----:B------:R-:W-:Y:S01]  /*2180*/  IMAD.MOV.U32 R0, RZ, RZ, -0x1 ;  /* 0xffffffffff007424 */ /* 0x000fe200078e00ff */
[----:B------:R-:W-:Y:S06]  /*2190*/  @P0 BRA `(.L_x_33) ;  /* 0x0000004c00100947 */ /* 0x000fec0003800000 */
[----:B-----5:R-:W-:Y:S01]  /*21a0*/  FSETP.NEU.AND P1, PT, R91, RZ, PT ;  /* 0x000000ff5b00720b */ /* 0x020fe20003f2d000 */
[----:B------:R-:W-:Y:S01]  /*21b0*/  IMAD.IADD R4, R97, 0x1, -R102 ;  /* 0x0000000161047824 */ /* 0x000fe200078e0a66 */
[----:B------:R-:W-:Y:S01]  /*21c0*/  BSSY B0, `(.L_x_33) ;  /* 0x00004c1000007945 */ /* 0x000fe20003800000 */
[----:B------:R-:W-:Y:S02]  /*21d0*/  IMAD.IADD R3, R101, 0x1, -R6 ;  /* 0x0000000165037824 */ /* 0x000fe400078e0a06 */
[----:B------:R-:W-:Y:S01]  /*21e0*/  IMAD.IADD R105, R113, 0x1, R7 ;  /* 0x0000000171697824 */ /* 0x000fe200078e0207 */
[----:B------:R-:W-:-:S04]  /*21f0*/  ISETP.GT.AND P6, PT, R4, RZ, PT ;  /* 0x000000ff0400720c */ /* 0x000fc80003fc4270 */
[----:B------:R-:W-:-:S03]  /*2200*/  ISETP.GT.AND P0, PT, R3, RZ, P6 ;  /* 0x000000ff0300720c */ /* 0x000fc60003704270 */
[----:B------:R-:W-:Y:S10]  /*2210*/  @!P1 BRA `(.L_x_34) ;  /* 0x0000003400809947 */ /* 0x000ff40003800000 */
[----:B------:R-:W0:Y:S01]  /*2220*/  LDC.64 R14, c[0x0][0x5b8] ;  /* 0x00016e00ff0e7b82 */ /* 0x000e220000000a00 */
[----:B------:R-:W-:-:S07]  /*2230*/  ULDC.64 UR4, c[0x0][0x5c0] ;  /* 0x0001700000047ab9 */ /* 0x000fce0000000a00 */
[----:B------:R-:W1:Y:S08]  /*2240*/  LDC.64 R106, c[0x0][0x5b0] ;  /* 0x00016c00ff6a7b82 */ /* 0x000e700000000a00 */
[----:B------:R-:W2:Y:S01]  /*2250*/  LDC.64 R12, c[0x0][0x5a8] ;  /* 0x00016a00ff0c7b82 */ /* 0x000ea20000000a00 */
[-C--:B0-----:R-:W-:Y:S02]  /*2260*/  IMAD R6, R11, R14.reuse, RZ ;  /* 0x0000000e0b067224 */ /* 0x081fe400078e02ff */
[----:B------:R-:W-:-:S04]  /*2270*/  IMAD.WIDE.U32 R20, R23, R14, R8 ;  /* 0x0000000e17147225 */ /* 0x000fc800078e0008 */
[----:B------:R-:W-:Y:S02]  /*2280*/  IMAD R115, R23, R15, R6 ;  /* 0x0000000f17737224 */ /* 0x000fe400078e0206 */
[-C--:B-1----:R-:W-:Y:S02]  /*2290*/  IMAD R5, R109, R106.reuse, RZ ;  /* 0x0000006a6d057224 */ /* 0x082fe400078e02ff */
[----:B------:R-:W-:Y:S02]  /*22a0*/  IMAD.IADD R103, R21, 0x1, R115 ;  /* 0x0000000115677824 */ /* 0x000fe400078e0273 */
[----:B------:R-:W-:Y:S02]  /*22b0*/  IMAD.MOV.U32 R102, RZ, RZ, R20 ;  /* 0x000000ffff667224 */ /* 0x000fe400078e0014 */
[C---:B------:R-:W-:Y:S02]  /*22c0*/  IMAD R119, R108.reuse, R107, R5 ;  /* 0x0000006b6c777224 */ /* 0x040fe400078e0205 */
[----:B------:R-:W-:-:S04]  /*22d0*/  IMAD.WIDE.U32 R6, R108, R106, R102 ;  /* 0x0000006a6c067225 */ /* 0x000fc800078e0066 */
[----:B------:R-:W-:Y:S01]  /*22e0*/  IMAD.IADD R5, R7, 0x1, R119 ;  /* 0x0000000107057824 */ /* 0x000fe200078e0277 */
[----:B--2---:R-:W-:-:S04]  /*22f0*/  LEA R10, P1, R6, R12, 0x1 ;  /* 0x0000000c060a7211 */ /* 0x004fc800078208ff */
[----:B------:R-:W-:-:S05]  /*2300*/  LEA.HI.X R11, R6, R13, R5, 0x1, P1 ;  /* 0x0000000d060b7211 */ /* 0x000fca00008f0c05 */
[----:B------:R-:W2:Y:S01]  /*2310*/  @P0 LDG.E.LTC128B.U16 R5, desc[UR38][R10.64] ;  /* 0x000000260a050981 */ /* 0x000ea2000c1e1520 */
[----:B------:R-:W-:Y:S01]  /*2320*/  ISETP.GT.AND P4, PT, R4, 0x1, PT ;  /* 0x000000010400780c */ /* 0x000fe20003f84270 */
[----:B------:R-:W-:Y:S01]  /*2330*/  IMAD.WIDE.U32 R6, R108, R106, R8 ;  /* 0x0000006a6c067225 */ /* 0x000fe200078e0008 */
[----:B------:R-:W-:Y:S01]  /*2340*/  BSSY B1, `(.L_x_35) ;  /* 0x0000013000017945 */ /* 0x000fe20003800000 */
[----:B------:R-:W-:Y:S02]  /*2350*/  SHF.L.U64.HI R113, R106, 0x3, R107 ;  /* 0x000000036a717819 */ /* 0x000fe4000001026b */
[----:B------:R-:W-:Y:S01]  /*2360*/  IMAD.IADD R7, R119, 0x1, R7 ;  /* 0x0000000177077824 */ /* 0x000fe200078e0207 */
[----:B------:R-:W-:Y:S01]  /*2370*/  P2R R118, PR, RZ, 0x10 ;  /* 0x00000010ff767803 */ /* 0x000fe20000000000 */
[----:B------:R-:W-:-:S04]  /*2380*/  IMAD.WIDE.U32 R110, R23, R14, R6 ;  /* 0x0000000e176e7225 */ /* 0x000fc800078e0006 */
[----:B------:R-:W-:Y:S01]  /*2390*/  IMAD.IADD R7, R115, 0x1, R111 ;  /* 0x0000000173077824 */ /* 0x000fe200078e026f */
[----:B------:R-:W-:-:S04]  /*23a0*/  LEA R6, P2, R110, R12, 0x1 ;  /* 0x0000000c6e067211 */ /* 0x000fc800078408ff */
[----:B------:R-:W-:Y:S01]  /*23b0*/  LEA.HI.X R7, R110, R13, R7, 0x1, P2 ;  /* 0x0000000d6e077211 */ /* 0x000fe200010f0c07 */
[----:B--2---:R-:W-:-:S05]  /*23c0*/  HADD2.F32 R104, -RZ, R5.H0_H0 ;  /* 0x20000005ff687230 */ /* 0x004fca0000004100 */
[----:B------:R-:W-:Y:S01]  /*23d0*/  FMUL R15, R104, R91 ;  /* 0x0000005b680f7220 */ /* 0x000fe20000400000 */
[----:B------:R-:W-:-:S03]  /*23e0*/  LEA R104, P1, R112, UR4, 0x1 ;  /* 0x0000000470687c11 */ /* 0x000fc6000f8208ff */
[----:B------:R-:W-:Y:S01]  /*23f0*/  FFMA R15, R56, R90, R15 ;  /* 0x0000005a380f7223 */ /* 0x000fe2000000000f */
[----:B------:R-:W-:Y:S01]  /*2400*/  LEA.HI.X R105, R112, UR5, R105, 0x1, P1 ;  /* 0x0000000570697c11 */ /* 0x000fe200088f0c69 */
[----:B------:R-:W-:Y:S01]  /*2410*/  IMAD.SHL.U32 R112, R106, 0x8, RZ ;  /* 0x000000086a707824 */ /* 0x000fe200078e00ff */
[----:B------:R-:W-:Y:S02]  /*2420*/  ISETP.GT.AND P1, PT, R3, RZ, P4 ;  /* 0x000000ff0300720c */ /* 0x000fe40002724270 */
[----:B------:R-:W-:-:S05]  /*2430*/  F2FP.F16.F32.PACK_AB R15, RZ, R15 ;  /* 0x0000000fff0f723e */ /* 0x000fca00000000ff */
[----:B------:R0:W-:Y:S06]  /*2440*/  @P0 STG.E.U16 desc[UR38][R104.64], R15 ;  /* 0x0000000f68000986 */ /* 0x0001ec000c101526 */
[----:B------:R-:W-:Y:S05]  /*2450*/  @!P1 BRA `(.L_x_36) ;  /* 0x0000000000049947 */ /* 0x000fea0003800000 */
[----:B------:R1:W5:Y:S02]  /*2460*/  LDG.E.LTC128B.U16 R5, desc[UR38][R6.64+0x2] ;  /* 0x0000022606057981 */ /* 0x000364000c1e1520 */
.L_x_36:
[----:B------:R-:W-:Y:S05]  /*2470*/  BSYNC B1 ;  /* 0x0000000000017941 */ /* 0x000fea0003800000 */
.L_x_35:
[----:B-----5:R-:W-:Y:S01]  /*2480*/  HADD2.F32 R10, -RZ, R5.H0_H0 ;  /* 0x20000005ff0a7230 */ /* 0x020fe20000004100 */
[----:B------:R-:W-:Y:S01]  /*2490*/  ISETP.GT.AND P0, PT, R3, 0x8, P6 ;  /* 0x000000080300780c */ /* 0x000fe20003704270 */
[----:B------:R-:W-:Y:S01]  /*24a0*/  IMAD.WIDE.U32 R116, R108, R106, R112 ;  /* 0x0000006a6c747225 */ /* 0x000fe200078e0070 */
[----:B0-----:R-:W-:-:S03]  /*24b0*/  PRMT R15, R5, 0x7610, R15 ;  /* 0x00007610050f7816 */ /* 0x001fc6000000000f */
[----:B------:R-:W-:Y:S01]  /*24c0*/  FMUL R10, R10, R91 ;  /* 0x0000005b0a0a7220 */ /* 0x000fe20000400000 */
[----:B------:R-:W-:Y:S01]  /*24d0*/  IMAD.IADD R119, R119, 0x1, R117 ;  /* 0x0000000177777824 */ /* 0x000fe200078e0275 */
[----:B------:R-:W-:Y:S02]  /*24e0*/  IADD3 R11, P2, R20, R116, RZ ;  /* 0x00000074140b7210 */ /* 0x000fe40007f5e0ff */
[----:B------:R-:W-:-:S03]  /*24f0*/  FFMA R57, R57, R90, R10 ;  /* 0x0000005a39397223 */ /* 0x000fc6000000000a */
[----:B------:R-:W-:Y:S01]  /*2500*/  IMAD.X R56, R119, 0x1, R103, P2 ;  /* 0x0000000177387824 */ /* 0x000fe200010e0667 */
[C---:B------:R-:W-:Y:S02]  /*2510*/  LEA R10, P2, R11.reuse, R12, 0x1 ;  /* 0x0000000c0b0a7211 */ /* 0x040fe400078408ff */
[----:B------:R-:W-:Y:S02]  /*2520*/  F2FP.F16.F32.PACK_AB R57, RZ, R57 ;  /* 0x00000039ff39723e */ /* 0x000fe400000000ff */
[----:B------:R-:W-:Y:S01]  /*2530*/  LEA.HI.X R11, R11, R13, R56, 0x1, P2 ;  /* 0x0000000d0b0b7211 */ /* 0x000fe200010f0c38 */
[----:B------:R-:W-:Y:S01]  /*2540*/  @P1 IMAD.MOV.U32 R56, RZ, RZ, R104 ;  /* 0x000000ffff381224 */ /* 0x000fe200078e0068 */
[----:B------:R-:W-:Y:S01]  /*2550*/  PRMT R111, R57, 0x7610, R111 ;  /* 0x00007610396f7816 */ /* 0x000fe2000000006f */
[----:B------:R-:W-:-:S05]  /*2560*/  @P1 IMAD.MOV.U32 R57, RZ, RZ, R105 ;  /* 0x000000ffff391224 */ /* 0x000fca00078e0069 */
[----:B------:R0:W-:Y:S04]  /*2570*/  @P1 STG.E.U16 desc[UR38][R56.64+0x2], R111 ;  /* 0x0000026f38001986 */ /* 0x0001e8000c101526 */
[----:B------:R-:W2:Y:S01]  /*2580*/  @P0 LDG.E.LTC128B.U16 R15, desc[UR38][R10.64] ;  /* 0x000000260a0f0981 */ /* 0x000ea2000c1e1520 */
[----:B------:R-:W-:Y:S01]  /*2590*/  IADD3 R116, P1, R8, R116, RZ ;  /* 0x0000007408747210 */ /* 0x000fe20007f3e0ff */
[----:B------:R-:W-:Y:S01]  /*25a0*/  BSSY B1, `(.L_x_37) ;  /* 0x0000012000017945 */ /* 0x000fe20003800000 */
[----:B------:R-:W-:-:S03]  /*25b0*/  SHF.L.U64.HI R121, R92, 0x1, R95 ;  /* 0x000000015c797819 */ /* 0x000fc6000001025f */
[----:B------:R-:W-:Y:S01]  /*25c0*/  IMAD.X R117, R9, 0x1, R119, P1 ;  /* 0x0000000109757824 */ /* 0x000fe200008e0677 */
[----:B------:R-:W-:Y:S01]  /*25d0*/  ISETP.GT.AND P1, PT, R3, 0x8, P4 ;  /* 0x000000080300780c */ /* 0x000fe20002724270 */
[----:B------:R-:W-:Y:S02]  /*25e0*/  IMAD.SHL.U32 R119, R92, 0x2, RZ ;  /* 0x000000025c777824 */ /* 0x000fe400078e00ff */
[----:B------:R-:W-:-:S04]  /*25f0*/  IMAD.WIDE.U32 R116, R23, R14, R116 ;  /* 0x0000000e17747225 */ /* 0x000fc800078e0074 */
[----:B0-----:R-:W-:Y:S01]  /*2600*/  IMAD.IADD R57, R115, 0x1, R117 ;  /* 0x0000000173397824 */ /* 0x001fe200078e0275 */
[----:B------:R-:W-:-:S04]  /*2610*/  LEA R56, P3, R116, R12, 0x1 ;  /* 0x0000000c74387211 */ /* 0x000fc800078608ff */
[----:B------:R-:W-:Y:S01]  /*2620*/  LEA.HI.X R57, R116, R13, R57, 0x1, P3 ;  /* 0x0000000d74397211 */ /* 0x000fe200018f0c39 */
[----:B--2---:R-:W-:-:S05]  /*2630*/  HADD2.F32 R110, -RZ, R15.H0_H0 ;  /* 0x2000000fff6e7230 */ /* 0x004fca0000004100 */
[----:B------:R-:W-:Y:S01]  /*2640*/  FMUL R5, R110, R91 ;  /* 0x0000005b6e057220 */ /* 0x000fe20000400000 */
[----:B------:R-:W-:-:S03]  /*2650*/  IADD3 R110, P2, R119, R104, RZ ;  /* 0x00000068776e7210 */ /* 0x000fc60007f5e0ff */
[----:B------:R-:W-:Y:S02]  /*2660*/  FFMA R5, R58, R90, R5 ;  /* 0x0000005a3a057223 */ /* 0x000fe40000000005 */
[----:B------:R-:W-:-:S03]  /*2670*/  IMAD.X R111, R121, 0x1, R105, P2 ;  /* 0x00000001796f7824 */ /* 0x000fc600010e0669 */
[----:B------:R-:W-:-:S05]  /*2680*/  F2FP.F16.F32.PACK_AB R5, RZ, R5 ;  /* 0x00000005ff05723e */ /* 0x000fca00000000ff */
[----:B------:R0:W-:Y:S01]  /*2690*/  @P0 STG.E.U16 desc[UR38][R110.64], R5 ;  /* 0x000000056e000986 */ /* 0x0001e2000c101526 */
[----:B------:R-:W-:Y:S05]  /*26a0*/  @!P1 BRA `(.L_x_38) ;  /* 0x0000000000049947 */ /* 0x000fea0003800000 */
[----:B------:R2:W5:Y:S02]  /*26b0*/  LDG.E.LTC128B.U16 R15, desc[UR38][R56.64+0x2] ;  /* 0x00000226380f7981 */ /* 0x000564000c1e1520 */
.L_x_38:
[----:B------:R-:W-:Y:S05]  /*26c0*/  BSYNC B1 ;  /* 0x0000000000017941 */ /* 0x000fea0003800000 */
.L_x_37:
[----:B-----5:R-:W-:Y:S01]  /*26d0*/  HADD2.F32 R10, -RZ, R15.H0_H0 ;  /* 0x2000000fff0a7230 */ /* 0x020fe20000004100 */
[----:B------:R-:W-:Y:S01]  /*26e0*/  ISETP.GT.AND P4, PT, R4, 0x8, PT ;  /* 0x000000080400780c */ /* 0x000fe20003f84270 */
[----:B------:R-:W-:Y:S01]  /*26f0*/  IMAD.MOV.U32 R58, RZ, RZ, R110 ;  /* 0x000000ffff3a7224 */ /* 0x000fe200078e006e */
[----:B------:R-:W-:Y:S01]  /*2700*/  BSSY B1, `(.L_x_39) ;  /* 0x000000b000017945 */ /* 0x000fe20003800000 */
[----:B------:R-:W-:Y:S01]  /*2710*/  PRMT R116, R15, 0x7610, R116 ;  /* 0x000076100f747816 */ /* 0x000fe20000000074 */
[----:B------:R-:W-:Y:S01]  /*2720*/  FMUL R10, R10, R91 ;  /* 0x0000005b0a0a7220 */ /* 0x000fe20000400000 */
[----:B------:R-:W-:Y:S02]  /*2730*/  ISETP.GT.AND P0, PT, R3, RZ, P4 ;  /* 0x000000ff0300720c */ /* 0x000fe40002704270 */
[----:B------:R-:W-:Y:S01]  /*2740*/  P2R R117, PR, RZ, 0x10 ;  /* 0x00000010ff757803 */ /* 0x000fe20000000000 */
[----:B------:R-:W-:Y:S01]  /*2750*/  FFMA R10, R59, R90, R10 ;  /* 0x0000005a3b0a7223 */ /* 0x000fe2000000000a */
[----:B------:R-:W-:-:S04]  /*2760*/  IMAD.MOV.U32 R59, RZ, RZ, R111 ;  /* 0x000000ffff3b7224 */ /* 0x000fc800078e006f */
[----:B------:R-:W-:-:S05]  /*2770*/  F2FP.F16.F32.PACK_AB R10, RZ, R10 ;  /* 0x0000000aff0a723e */ /* 0x000fca00000000ff */
[----:B------:R3:W-:Y:S01]  /*2780*/  @P1 STG.E.U16 desc[UR38][R58.64+0x2], R10 ;  /* 0x0000020a3a001986 */ /* 0x0007e2000c101526 */
[----:B------:R-:W-:Y:S05]  /*2790*/  @!P0 BRA `(.L_x_40) ;  /* 0x0000000000048947 */ /* 0x000fea0003800000 */
[----:B------:R4:W5:Y:S02]  /*27a0*/  LDG.E.LTC128B.U16 R116, desc[UR38][R6.64+0x10] ;  /* 0x0000102606747981 */ /* 0x000964000c1e1520 */
.L_x_40:
[----:B------:R-:W-:Y:S05]  /*27b0*/  BSYNC B1 ;  /* 0x0000000000017941 */ /* 0x000fea0003800000 */
.L_x_39:
[----:B---3-5:R-:W-:Y:S01]  /*27c0*/  HADD2.F32 R10, -RZ, R116.H0_H0 ;  /* 0x20000074ff0a7230 */ /* 0x028fe20000004100 */
[C---:B0-----:R-:W-:Y:S01]  /*27d0*/  SHF.L.U64.HI R5, R93.reuse, 0x1, R94 ;  /* 0x000000015d057819 */ /* 0x041fe2000001025e */
[----:B------:R-:W-:Y:S01]  /*27e0*/  IMAD.SHL.U32 R15, R93, 0x2, RZ ;  /* 0x000000025d0f7824 */ /* 0x000fe200078e00ff */
[----:B------:R-:W-:Y:S01]  /*27f0*/  ISETP.GT.AND P3, PT, R4, 0x9, PT ;  /* 0x000000090400780c */ /* 0x000fe20003f64270 */
[----:B------:R-:W-:Y:S01]  /*2800*/  BSSY B1, `(.L_x_41) ;  /* 0x000000b000017945 */ /* 0x000fe20003800000 */
[----:B------:R-:W-:Y:S02]  /*2810*/  FMUL R11, R10, R91 ;  /* 0x0000005b0a0b7220 */ /* 0x000fe40000400000 */
[----:B------:R-:W-:Y:S02]  /*2820*/  IADD3 R10, P1, P2, R15, R104, R119 ;  /* 0x000000680f0a7210 */ /* 0x000fe40007a3e077 */
[----:B------:R-:W-:Y:S01]  /*2830*/  FFMA R60, R60, R90, R11 ;  /* 0x0000005a3c3c7223 */ /* 0x000fe2000000000b */
[----:B------:R-:W-:-:S02]  /*2840*/  P2R R119, PR, RZ, 0x8 ;  /* 0x00000008ff777803 */ /* 0x000fc40000000000 */
[----:B------:R-:W-:Y:S02]  /*2850*/  IADD3.X R11, R5, R105, R121, P1, P2 ;  /* 0x00000069050b7210 */ /* 0x000fe40000fe4479 */
[----:B------:R-:W-:Y:S02]  /*2860*/  F2FP.F16.F32.PACK_AB R60, RZ, R60 ;  /* 0x0000003cff3c723e */ /* 0x000fe400000000ff */
[----:B------:R-:W-:-:S03]  /*2870*/  ISETP.GT.AND P1, PT, R3, RZ, P3 ;  /* 0x000000ff0300720c */ /* 0x000fc60001f24270 */
[----:B------:R0:W-:Y:S10]  /*2880*/  @P0 STG.E.U16 desc[UR38][R104.64+0x10], R60 ;  /* 0x0000103c68000986 */ /* 0x0001f4000c101526 */
[----:B------:R-:W-:Y:S05]  /*2890*/  @!P1 BRA `(.L_x_42) ;  /* 0x0000000000049947 */ /* 0x000fea0003800000 */
[----:B------:R3:W5:Y:S02]  /*28a0*/  LDG.E.LTC128B.U16 R116, desc[UR38][R6.64+0x12] ;  /* 0x0000122606747981 */ /* 0x000764000c1e1520 */
.L_x_42:
[----:B------:R-:W-:Y:S05]  /*28b0*/  BSYNC B1 ;  /* 0x0000000000017941 */ /* 0x000fea0003800000 */
.L_x_41:
[----:B0----5:R-:W-:Y:S01]  /*28c0*/  HADD2.F32 R60, -RZ, R116.H0_H0 ;  /* 0x20000074ff3c7230 */ /* 0x021fe20000004100 */
[----:B------:R-:W-:Y:S01]  /*28d0*/  ISETP.GT.AND P0, PT, R3, 0x8, P4 ;  /* 0x000000080300780c */ /* 0x000fe20002704270 */
[----:B------:R-:W-:Y:S03]  /*28e0*/  BSSY B1, `(.L_x_43) ;  /* 0x000000a000017945 */ /* 0x000fe60003800000 */
[----:B------:R-:W-:-:S04]  /*28f0*/  FMUL R60, R60, R91 ;  /* 0x0000005b3c3c7220 */ /* 0x000fc80000400000 */
[----:B------:R-:W-:Y:S01]  /*2900*/  FFMA R60, R61, R90, R60 ;  /* 0x0000005a3d3c7223 */ /* 0x000fe2000000003c */
[----:B------:R-:W-:-:S04]  /*2910*/  @P1 IMAD.MOV.U32 R61, RZ, RZ, R105 ;  /* 0x000000ffff3d1224 */ /* 0x000fc800078e0069 */
[----:B------:R-:W-:-:S04]  /*2920*/  F2FP.F16.F32.PACK_AB R60, RZ, R60 ;  /* 0x0000003cff3c723e */ /* 0x000fc800000000ff */
[----:B------:R-:W-:Y:S01]  /*2930*/  PRMT R120, R60, 0x7610, R120 ;  /* 0x000076103c787816 */ /* 0x000fe20000000078 */
[----:B------:R-:W-:-:S05]  /*2940*/  @P1 IMAD.MOV.U32 R60, RZ, RZ, R104 ;  /* 0x000000ffff3c1224 */ /* 0x000fca00078e0068 */
[----:B------:R0:W-:Y:S01]  /*2950*/  @P1 STG.E.U16 desc[UR38][R60.64+0x12], R120 ;  /* 0x000012783c001986 */ /* 0x0001e2000c101526 */
[----:B------:R-:W-:Y:S05]  /*2960*/  @!P0 BRA `(.L_x_44) ;  /* 0x0000000000048947 */ /* 0x000fea0003800000 */
[----:B------:R0:W5:Y:S02]  /*2970*/  LDG.E.LTC128B.U16 R116, desc[UR38][R56.64+0x10] ;  /* 0x0000102638747981 */ /* 0x000164000c1e1520 */
.L_x_44:
[----:B------:R-:W-:Y:S05]  /*2980*/  BSYNC B1 ;  /* 0x0000000000017941 */ /* 0x000fea0003800000 */
.L_x_43:
[----:B0----5:R-:W-:Y:S01]  /*2990*/  HADD2.F32 R60, -RZ, R116.H0_H0 ;  /* 0x20000074ff3c7230 */ /* 0x021fe20000004100 */
[----:B------:R-:W-:Y:S01]  /*29a0*/  ISETP.GT.AND P1, PT, R3, 0x8, P3 ;  /* 0x000000080300780c */ /* 0x000fe20001f24270 */
[----:B------:R-:W-:Y:S03]  /*29b0*/  BSSY B1, `(.L_x_45) ;  /* 0x0000007000017945 */ /* 0x000fe60003800000 */
[----:B------:R-:W-:-:S04]  /*29c0*/  FMUL R61, R60, R91 ;  /* 0x0000005b3c3d7220 */ /* 0x000fc80000400000 */
[----:B------:R-:W-:-:S05]  /*29d0*/  FFMA R61, R62, R90, R61 ;  /* 0x0000005a3e3d7223 */ /* 0x000fca000000003d */
[----:B------:R-:W-:-:S05]  /*29e0*/  F2FP.F16.F32.PACK_AB R61, RZ, R61 ;  /* 0x0000003dff3d723e */ /* 0x000fca00000000ff */
[----:B------:R0:W-:Y:S01]  /*29f0*/  @P0 STG.E.U16 desc[UR38][R58.64+0x10], R61 ;  /* 0x0000103d3a000986 */ /* 0x0001e2000c101526 */
[----:B------:R-:W-:Y:S05]  /*2a00*/  @!P1 BRA `(.L_x_46) ;  /* 0x0000000000049947 */ /* 0x000fea0003800000 */
[----:B------:R0:W5:Y:S02]  /*2a10*/  LDG.E.LTC128B.U16 R116, desc[UR38][R56.64+0x12] ;  /* 0x0000122638747981 */ /* 0x000164000c1e1520 */
.L_x_46:
[----:B------:R-:W-:Y:S05]  /*2a20*/  BSYNC B1 ;  /* 0x0000000000017941 */ /* 0x000fea0003800000 */
.L_x_45:
[----:B-----5:R-:W-:Y:S01]  /*2a30*/  HADD2.F32 R60, -RZ, R116.H0_H0 ;  /* 0x20000074ff3c7230 */ /* 0x020fe20000004100 */
[----:B------:R-:W-:Y:S01]  /*2a40*/  IADD3 R123, P0, R108, 0x80, RZ ;  /* 0x000000806c7b7810 */ /* 0x000fe20007f1e0ff */
[----:B------:R-:W-:Y:S01]  /*2a50*/  BSSY B1, `(.L_x_47) ;  /* 0x000000b000017945 */ /* 0x000fe20003800000 */
[----:B------:R-:W-:Y:S02]  /*2a60*/  ISETP.GT.AND P2, PT, R4, 0x10, PT ;  /* 0x000000100400780c */ /* 0x000fe40003f44270 */
[----:B------:R-:W-:Y:S01]  /*2a70*/  FMUL R60, R60, R91 ;  /* 0x0000005b3c3c7220 */ /* 0x000fe20000400000 */
[----:B------:R-:W-:Y:S01]  /*2a80*/  IMAD.X R109, RZ, RZ, R109, P0 ;  /* 0x000000ffff6d7224 */ /* 0x000fe200000e066d */
[----:B------:R-:W-:Y:S02]  /*2a90*/  ISETP.GT.AND P0, PT, R3, RZ, P2 ;  /* 0x000000ff0300720c */ /* 0x000fe40001704270 */
[----:B------:R-:W-:Y:S01]  /*2aa0*/  FFMA R60, R63, R90, R60 ;  /* 0x0000005a3f3c7223 */ /* 0x000fe2000000003c */
[----:B------:R-:W-:-:S04]  /*2ab0*/  P2R R120, PR, RZ, 0x4 ;  /* 0x00000004ff787803 */ /* 0x000fc80000000000 */
[----:B------:R-:W-:-:S05]  /*2ac0*/  F2FP.F16.F32.PACK_AB R60, RZ, R60 ;  /* 0x0000003cff3c723e */ /* 0x000fca00000000ff */
[----:B------:R0:W-:Y:S01]  /*2ad0*/  @P1 STG.E.U16 desc[UR38][R58.64+0x12], R60 ;  /* 0x0000123c3a001986 */ /* 0x0001e2000c101526 */
[----:B------:R-:W-:Y:S05]  /*2ae0*/  @!P0 BRA `(.L_x_48) ;  /* 0x0000000000048947 */ /* 0x000fea0003800000 */
[----:B------:R0:W5:Y:S02]  /*2af0*/  LDG.E.LTC128B.U16 R116, desc[UR38][R6.64+0x20] ;  /* 0x0000202606747981 */ /* 0x000164000c1e1520 */
.L_x_48:
[----:B------:R-:W-:Y:S05]  /*2b00*/  BSYNC B1 ;  /* 0x0000000000017941 */ /* 0x000fea0003800000 */
.L_x_47:
[----:B0----5:R-:W-:Y:S01]  /*2b10*/  HADD2.F32 R60, -RZ, R116.H0_H0 ;  /* 0x20000074ff3c7230 */ /* 0x021fe20000004100 */
[----:B------:R-:W-:Y:S01]  /*2b20*/  ISETP.GT.AND P1, PT, R4, 0x11, PT ;  /* 0x000000110400780c */ /* 0x000fe20003f24270 */
[-C--:B------:R-:W-:Y:S01]  /*2b30*/  IMAD.WIDE.U32 R62, R123, R106.reuse, R8 ;  /* 0x0000006a7b3e7225 */ /* 0x080fe200078e0008 */
[----:B------:R-:W-:Y:S03]  /*2b40*/  BSSY B1, `(.L_x_49) ;  /* 0x0000021000017945 */ /* 0x000fe60003800000 */
[----:B------:R-:W-:Y:S01]  /*2b50*/  FMUL R21, R60, R91 ;  /* 0x0000005b3c157220 */ /* 0x000fe20000400000 */
[----:B------:R-:W-:-:S03]  /*2b60*/  IMAD R60, R109, R106, RZ ;  /* 0x0000006a6d3c7224 */ /* 0x000fc600078e02ff */
[----:B------:R-:W-:Y:S01]  /*2b70*/  FFMA R21, R64, R90, R21 ;  /* 0x0000005a40157223 */ /* 0x000fe20000000015 */
[C---:B------:R-:W-:Y:S02]  /*2b80*/  IMAD R121, R123.reuse, R107, R60 ;  /* 0x0000006b7b797224 */ /* 0x040fe400078e023c */
[----:B------:R-:W-:Y:S02]  /*2b90*/  IMAD.WIDE.U32 R60, R123, R106, R102 ;  /* 0x0000006a7b3c7225 */ /* 0x000fe400078e0066 */
[----:B------:R-:W-:Y:S02]  /*2ba0*/  F2FP.F16.F32.PACK_AB R21, RZ, R21 ;  /* 0x00000015ff15723e */ /* 0x000fe400000000ff */
[----:B------:R-:W-:Y:S02]  /*2bb0*/  IMAD.IADD R63, R121, 0x1, R63 ;  /* 0x00000001793f7824 */ /* 0x000fe400078e023f */
[----:B------:R-:W-:Y:S01]  /*2bc0*/  PRMT R107, R21, 0x7610, R107 ;  /* 0x00007610156b7816 */ /* 0x000fe2000000006b */
[----:B------:R-:W-:-:S02]  /*2bd0*/  IMAD.IADD R21, R61, 0x1, R121 ;  /* 0x000000013d157824 */ /* 0x000fc400078e0279 */
[----:B------:R-:W-:Y:S02]  /*2be0*/  IMAD.WIDE.U32 R108, R23, R14, R62 ;  /* 0x0000000e176c7225 */ /* 0x000fe400078e003e */
[----:B------:R0:W-:Y:S01]  /*2bf0*/  @P0 STG.E.U16 desc[UR38][R104.64+0x20], R107 ;  /* 0x0000206b68000986 */ /* 0x0001e2000c101526 */
[----:B------:R-:W-:-:S04]  /*2c00*/  LEA R62, P0, R60, R12, 0x1 ;  /* 0x0000000c3c3e7211 */ /* 0x000fc800078008ff */
[----:B------:R-:W-:Y:S01]  /*2c10*/  LEA.HI.X R63, R60, R13, R21, 0x1, P0 ;  /* 0x0000000d3c3f7211 */ /* 0x000fe200000f0c15 */
[----:B------:R-:W-:Y:S01]  /*2c20*/  IMAD.IADD R21, R115, 0x1, R109 ;  /* 0x0000000173157824 */ /* 0x000fe200078e026d */
[----:B------:R-:W-:-:S04]  /*2c30*/  LEA R60, P0, R108, R12, 0x1 ;  /* 0x0000000c6c3c7211 */ /* 0x000fc800078008ff */
[----:B------:R-:W-:Y:S01]  /*2c40*/  LEA.HI.X R61, R108, R13, R21, 0x1, P0 ;  /* 0x0000000d6c3d7211 */ /* 0x000fe200000f0c15 */
[----:B0-----:R-:W-:-:S04]  /*2c50*/  IMAD.WIDE.U32 R106, R123, R106, R112 ;  /* 0x0000006a7b6a7225 */ /* 0x001fc800078e0070 */
[----:B------:R-:W-:Y:S01]  /*2c60*/  IMAD.IADD R121, R121, 0x1, R107 ;  /* 0x0000000179797824 */ /* 0x000fe200078e026b */
[----:B------:R-:W-:-:S05]  /*2c70*/  IADD3 R64, P0, R20, R106, RZ ;  /* 0x0000006a14407210 */ /* 0x000fca0007f1e0ff */
[----:B------:R-:W-:Y:S01]  /*2c80*/  IMAD.X R102, R121, 0x1, R103, P0 ;  /* 0x0000000179667824 */ /* 0x000fe200000e0667 */
[----:B------:R-:W-:-:S05]  /*2c90*/  IADD3 R20, P0, R8, R106, RZ ;  /* 0x0000006a08147210 */ /* 0x000fca0007f1e0ff */
[----:B------:R-:W-:Y:S01]  /*2ca0*/  IMAD.X R21, R9, 0x1, R121, P0 ;  /* 0x0000000109157824 */ /* 0x000fe200000e0679 */
[----:B------:R-:W-:Y:S01]  /*2cb0*/  LEA R8, P0, R64, R12, 0x1 ;  /* 0x0000000c40087211 */ /* 0x000fe200078008ff */
[----:B------:R-:W-:-:S03]  /*2cc0*/  IMAD.WIDE.U32 R20, R23, R14, R20 ;  /* 0x0000000e17147225 */ /* 0x000fc600078e0014 */
[----:B------:R-:W-:Y:S02]  /*2cd0*/  LEA.HI.X R9, R64, R13, R102, 0x1, P0 ;  /* 0x0000000d40097211 */ /* 0x000fe400000f0c66 */
[----:B------:R-:W-:Y:S01]  /*2ce0*/  P2R R23, PR, RZ, 0x2 ;  /* 0x00000002ff177803 */ /* 0x000fe20000000000 */
[----:B------:R-:W-:Y:S01]  /*2cf0*/  IMAD.IADD R115, R115, 0x1, R21 ;  /* 0x0000000173737824 */ /* 0x000fe200078e0215 */
[----:B------:R-:W-:-:S04]  /*2d00*/  LEA R12, P0, R20, R12, 0x1 ;  /* 0x0000000c140c7211 */ /* 0x000fc800078008ff */
[----:B------:R-:W-:Y:S02]  /*2d10*/  LEA.HI.X R13, R20, R13, R115, 0x1, P0 ;  /* 0x0000000d140d7211 */ /* 0x000fe400000f0c73 */
[----:B------:R-:W-:-:S13]  /*2d20*/  ISETP.GT.AND P0, PT, R3, RZ, P1 ;  /* 0x000000ff0300720c */ /* 0x000fda0000f04270 */
[----:B------:R-:W-:Y:S05]  /*2d30*/  @!P0 BRA `(.L_x_50) ;  /* 0x0000000000048947 */ /* 0x000fea0003800000 */
[----:B------:R0:W5:Y:S02]  /*2d40*/  LDG.E.LTC128B.U16 R116, desc[UR38][R6.64+0x22] ;  /* 0x0000222606747981 */ /* 0x000164000c1e1520 */
.L_x_50:
[----:B------:R-:W-:Y:S05]  /*2d50*/  BSYNC B1 ;  /* 0x0000000000017941 */ /* 0x000fea0003800000 */
.L_x_49:
[----:B-----5:R-:W-:Y:S01]  /*2d60*/  HADD2.F32 R14, -RZ, R116.H0_H0 ;  /* 0x20000074ff0e7230 */ /* 0x020fe20000004100 */
[----:B------:R-:W-:Y:S01]  /*2d70*/  BSSY B1, `(.L_x_51) ;  /* 0x000000a000017945 */ /* 0x000fe20003800000 */
[----:B------:R-:W-:Y:S02]  /*2d80*/  @P0 IMAD.MOV.U32 R20, RZ, RZ, R104 ;  /* 0x000000ffff140224 */ /* 0x000fe400078e0068 */
[----:B------:R-:W-:Y:S02]  /*2d90*/  @P0 IMAD.MOV.U32 R21, RZ, RZ, R105 ;  /* 0x000000ffff150224 */ /* 0x000fe400078e0069 */
[----:B------:R-:W-:-:S04]  /*2da0*/  FMUL R14, R14, R91 ;  /* 0x0000005b0e0e7220 */ /* 0x000fc80000400000 */
[----:B------:R-:W-:-:S05]  /*2db0*/  FFMA R14, R65, R90, R14 ;  /* 0x0000005a410e7223 */ /* 0x000fca000000000e */
[----:B------:R-:W-:-:S05]  /*2dc0*/  F2FP.F16.F32.PACK_AB R14, RZ, R14 ;  /* 0x0000000eff0e723e */ /* 0x000fca00000000ff */
[----:B------:R0:W-:Y:S01]  /*2dd0*/  @P0 STG.E.U16 desc[UR38][R20.64+0x22], R14 ;  /* 0x0000220e14000986 */ /* 0x0001e2000c101526 */
[----:B------:R-:W-:-:S13]  /*2de0*/  ISETP.GT.AND P0, PT, R3, 0x8, P2 ;  /* 0x000000080300780c */ /* 0x000fda0001704270 */
[----:B0-----:R-:W-:Y:S05]  /*2df0*/  @!P0 BRA `(.L_x_52) ;  /* 0x0000000000048947 */ /* 0x001fea0003800000 */
[----:B------:R0:W5:Y:S02]  /*2e00*/  LDG.E.LTC128B.U16 R116, desc[UR38][R56.64+0x20] ;  /* 0x0000202638747981 */ /* 0x000164000c1e1520 */
.L_x_52:
[----:B------:R-:W-:Y:S05]  /*2e10*/  BSYNC B1 ;  /* 0x0000000000017941 */ /* 0x000fea0003800000 */
.L_x_51:
[----:B-----5:R-:W-:Y:S01]  /*2e20*/  HADD2.F32 R14, -RZ, R116.H0_H0 ;  /* 0x20000074ff0e7230 */ /* 0x020fe20000004100 */
[----:B------:R-:W-:Y:S04]  /*2e30*/  BSSY B1, `(.L_x_53) ;  /* 0x0000008000017945 */ /* 0x000fe80003800000 */
[----:B------:R-:W-:-:S04]  /*2e40*/  FMUL R21, R14, R91 ;  /* 0x0000005b0e157220 */ /* 0x000fc80000400000 */
[----:B------:R-:W-:-:S05]  /*2e50*/  FFMA R21, R66, R90, R21 ;  /* 0x0000005a42157223 */ /* 0x000fca0000000015 */
[----:B------:R-:W-:-:S05]  /*2e60*/  F2FP.F16.F32.PACK_AB R21, RZ, R21 ;  /* 0x00000015ff15723e */ /* 0x000fca00000000ff */
[----:B------:R0:W-:Y:S01]  /*2e70*/  @P0 STG.E.U16 desc[UR38][R58.64+0x20], R21 ;  /* 0x000020153a000986 */ /* 0x0001e2000c101526 */
[----:B------:R-:W-:-:S13]  /*2e80*/  ISETP.GT.AND P0, PT, R3, 0x8, P1 ;  /* 0x000000080300780c */ /* 0x000fda0000f04270 */
[----:B0-----:R-:W-:Y:S05]  /*2e90*/  @!P0 BRA `(.L_x_54) ;  /* 0x0000000000048947 */ /* 0x001fea0003800000 */
[----:B------:R0:W5:Y:S02]  /*2ea0*/  LDG.E.LTC128B.U16 R116, desc[UR38][R56.64+0x22] ;  /* 0x0000222638747981 */ /* 0x000164000c1e1520 */
.L_x_54:
[----:B------:R-:W-:Y:S05]  /*2eb0*/  BSYNC B1 ;  /* 0x0000000000017941 */ /* 0x000fea0003800000 */
.L_x_53:
[----:B-----5:R-:W-:Y:S01]  /*2ec0*/  HADD2.F32 R14, -RZ, R116.H0_H0 ;  /* 0x20000074ff0e7230 */ /* 0x020fe20000004100 */
[----:B------:R-:W-:Y:S01]  /*2ed0*/  ISETP.GT.AND P2, PT, R4, 0x18, PT ;  /* 0x000000180400780c */ /* 0x000fe20003f44270 */
[----:B------:R-:W-:Y:S03]  /*2ee0*/  BSSY B1, `(.L_x_55) ;  /* 0x0000009000017945 */ /* 0x000fe60003800000 */
[----:B------:R-:W-:Y:S01]  /*2ef0*/  FMUL R14, R14, R91 ;  /* 0x0000005b0e0e7220 */ /* 0x000fe20000400000 */
[----:B------:R-:W-:-:S03]  /*2f00*/  P2R R102, PR, RZ, 0x4 ;  /* 0x00000004ff667803 */ /* 0x000fc60000000000 */
[----:B------:R-:W-:-:S05]  /*2f10*/  FFMA R14, R67, R90, R14 ;  /* 0x0000005a430e7223 */ /* 0x000fca000000000e */
[----:B------:R-:W-:-:S05]  /*2f20*/  F2FP.F16.F32.PACK_AB R14, RZ, R14 ;  /* 0x0000000eff0e723e */ /* 0x000fca00000000ff */
[----:B------:R0:W-:Y:S01]  /*2f30*/  @P0 STG.E.U16 desc[UR38][R58.64+0x22], R14 ;  /* 0x0000220e3a000986 */ /* 0x0001e2000c101526 */
[----:B------:R-:W-:-:S13]  /*2f40*/  ISETP.GT.AND P0, PT, R3, RZ, P2 ;  /* 0x000000ff0300720c */ /* 0x000fda0001704270 */
[----:B0-----:R-:W-:Y:S05]  /*2f50*/  @!P0 BRA `(.L_x_56) ;  /* 0x0000000000048947 */ /* 0x001fea0003800000 */
[----:B------:R0:W5:Y:S02]  /*2f60*/  LDG.E.LTC128B.U16 R116, desc[UR38][R6.64+0x30] ;  /* 0x0000302606747981 */ /* 0x000164000c1e1520 */
.L_x_56:
[----:B------:R-:W-:Y:S05]  /*2f70*/  BSYNC B1 ;  /* 0x0000000000017941 */ /* 0x000fea0003800000 */
.L_x_55:
[----:B-----5:R-:W-:Y:S01]  /*2f80*/  HADD2.F32 R14, -RZ, R116.H0_H0 ;  /* 0x20000074ff0e7230 */ /* 0x020fe20000004100 */
[----:B------:R-:W-:Y:S01]  /*2f90*/  ISETP.GT.AND P1, PT, R4, 0x19, PT ;  /* 0x000000190400780c */ /* 0x000fe20003f24270 */
[----:B------:R-:W-:Y:S01]  /*2fa0*/  @P0 IMAD.MOV.U32 R20, RZ, RZ, R104 ;  /* 0x000000ffff140224 */ /* 0x000fe200078e0068 */
[----:B------:R-:W-:Y:S02]  /*2fb0*/  BSSY B1, `(.L_x_57) ;  /* 0x000000b000017945 */ /* 0x000fe40003800000 */
[----:B------:R-:W-:-:S04]  /*2fc0*/  FMUL R21, R14, R91 ;  /* 0x0000005b0e157220 */ /* 0x000fc80000400000 */
[----:B------:R-:W-:Y:S01]  /*2fd0*/  FFMA R21, R68, R90, R21 ;  /* 0x0000005a44157223 */ /* 0x000fe20000000015 */
[----:B------:R-:W-:-:S04]  /*2fe0*/  P2R R68, PR, RZ, 0x2 ;  /* 0x00000002ff447803 */ /* 0x000fc80000000000 */
[----:B------:R-:W-:-:S04]  /*2ff0*/  F2FP.F16.F32.PACK_AB R21, RZ, R21 ;  /* 0x00000015ff15723e */ /* 0x000fc800000000ff */
[----:B------:R-:W-:Y:S01]  /*3000*/  PRMT R14, R21, 0x7610, R14 ;  /* 0x00007610150e7816 */ /* 0x000fe2000000000e */
[----:B------:R-:W-:-:S05]  /*3010*/  @P0 IMAD.MOV.U32 R21, RZ, RZ, R105 ;  /* 0x000000ffff150224 */ /* 0x000fca00078e0069 */
[----:B------:R0:W-:Y:S01]  /*3020*/  @P0 STG.E.U16 desc[UR38][R20.64+0x30], R14 ;  /* 0x0000300e14000986 */ /* 0x0001e2000c101526 */
[----:B------:R-:W-:-:S13]  /*3030*/  ISETP.GT.AND P0, PT, R3, RZ, P1 ;  /* 0x000000ff0300720c */ /* 0x000fda0000f04270 */
[----:B0-----:R-:W-:Y:S05]  /*3040*/  @!P0 BRA `(.L_x_58) ;  /* 0x0000000000048947 */ /* 0x001fea0003800000 */
[----:B------:R0:W5:Y:S02]  /*3050*/  LDG.E.LTC128B.U16 R116, desc[UR38][R6.64+0x32] ;  /* 0x0000322606747981 */ /* 0x000164000c1e1520 */
.L_x_58:
[----:B------:R-:W-:Y:S05]  /*3060*/  BSYNC B1 ;  /* 0x0000000000017941 */ /* 0x000fea0003800000 */
.L_x_57:
        /* <DEDUP_REMOVED lines=11> */
.L_x_60:
[----:B------:R-:W-:Y:S05]  /*3120*/  BSYNC B1 ;  /* 0x0000000000017941 */ /* 0x000fea0003800000 */
.L_x_59:
        /* <DEDUP_REMOVED lines=9> */
.L_x_62:
[----:B------:R-:W-:Y:S05]  /*31c0*/  BSYNC B1 ;  /* 0x0000000000017941 */ /* 0x000fea0003800000 */
.L_x_61:
        /* <DEDUP_REMOVED lines=11> */
.L_x_64:
[----:B------:R-:W-:Y:S05]  /*3280*/  BSYNC B1 ;  /* 0x0000000000017941 */ /* 0x000fea0003800000 */
.L_x_63:
[----:B-----5:R-:W-:Y:S01]  /*3290*/  HADD2.F32 R14, -RZ, R116.H0_H0 ;  /* 0x20000074ff0e7230 */ /* 0x020fe20000004100 */
[----:B------:R-:W-:Y:S01]  /*32a0*/  ISETP.GT.AND P1, PT, R4, 0x21, PT ;  /* 0x000000210400780c */ /* 0x000fe20003f24270 */
[----:B------:R-:W-:Y:S01]  /*32b0*/  @P0 IMAD.MOV.U32 R20, RZ, RZ, R104 ;  /* 0x000000ffff140224 */ /* 0x000fe200078e0068 */
[----:B------:R-:W-:Y:S02]  /*32c0*/  BSSY B1, `(.L_x_65) ;  /* 0x000000b000017945 */ /* 0x000fe40003800000 */
[----:B------:R-:W-:Y:S01]  /*32d0*/  FMUL R21, R14, R91 ;  /* 0x0000005b0e157220 */ /* 0x000fe20000400000 */
[----:B------:R-:W-:-:S03]  /*32e0*/  P2R R70, PR, RZ, 0x2 ;  /* 0x00000002ff467803 */ /* 0x000fc60000000000 */
[----:B------:R-:W-:-:S05]  /*32f0*/  FFMA R21, R72, R90, R21 ;  /* 0x0000005a48157223 */ /* 0x000fca0000000015 */
[----:B------:R-:W-:-:S04]  /*3300*/  F2FP.F16.F32.PACK_AB R21, RZ, R21 ;  /* 0x00000015ff15723e */ /* 0x000fc800000000ff */
[----:B------:R-:W-:Y:S01]  /*3310*/  PRMT R14, R21, 0x7610, R14 ;  /* 0x00007610150e7816 */ /* 0x000fe2000000000e */
[----:B------:R-:W-:-:S05]  /*3320*/  @P0 IMAD.MOV.U32 R21, RZ, RZ, R105 ;  /* 0x000000ffff150224 */ /* 0x000fca00078e0069 */
[----:B------:R0:W-:Y:S01]  /*3330*/  @P0 STG.E.U16 desc[UR38][R20.64+0x40], R14 ;  /* 0x0000400e14000986 */ /* 0x0001e2000c101526 */
[----:B------:R-:W-:-:S13]  /*3340*/  ISETP.GT.AND P0, PT, R3, RZ, P1 ;  /* 0x000000ff0300720c */ /* 0x000fda0000f04270 */
[----:B0-----:R-:W-:Y:S05]  /*3350*/  @!P0 BRA `(.L_x_66) ;  /* 0x0000000000048947 */ /* 0x001fea0003800000 */
[----:B------:R0:W5:Y:S02]  /*3360*/  LDG.E.LTC128B.U16 R116, desc[UR38][R6.64+0x42] ;  /* 0x0000422606747981 */ /* 0x000164000c1e1520 */
.L_x_66:
[----:B------:R-:W-:Y:S05]  /*3370*/  BSYNC B1 ;  /* 0x0000000000017941 */ /* 0x000fea0003800000 */
.L_x_65:
        /* <DEDUP_REMOVED lines=11> */
.L_x_68:
[----:B------:R-:W-:Y:S05]  /*3430*/  BSYNC B1 ;  /* 0x0000000000017941 */ /* 0x000fea0003800000 */
.L_x_67:
        /* <DEDUP_REMOVED lines=9> */
.L_x_70:
[----:B------:R-:W-:Y:S05]  /*34d0*/  BSYNC B1 ;  /* 0x0000000000017941 */ /* 0x000fea0003800000 */
.L_x_69:
        /* <DEDUP_REMOVED lines=11> */
.L_x_72:
[----:B------:R-:W-:Y:S05]  /*3590*/  BSYNC B1 ;  /* 0x0000000000017941 */ /* 0x000fea0003800000 */
.L_x_71:
[----:B-----5:R-:W-:Y:S01]  /*35a0*/  HADD2.F32 R14, -RZ, R116.H0_H0 ;  /* 0x20000074ff0e7230 */ /* 0x020fe20000004100 */
[----:B------:R-:W-:Y:S01]  /*35b0*/  ISETP.GT.AND P5, PT, R4, 0x29, PT ;  /* 0x000000290400780c */ /* 0x000fe20003fa4270 */
[----:B------:R-:W-:Y:S01]  /*35c0*/  @P0 IMAD.MOV.U32 R20, RZ, RZ, R104 ;  /* 0x000000ffff140224 */ /* 0x000fe200078e0068 */
[----:B------:R-:W-:Y:S02]  /*35d0*/  BSSY B1, `(.L_x_73) ;  /* 0x000000b000017945 */ /* 0x000fe40003800000 */
[----:B------:R-:W-:-:S04]  /*35e0*/  FMUL R21, R14, R91 ;  /* 0x0000005b0e157220 */ /* 0x000fc80000400000 */
[----:B------:R-:W-:-:S05]  /*35f0*/  FFMA R21, R76, R90, R21 ;  /* 0x0000005a4c157223 */ /* 0x000fca0000000015 */
[----:B------:R-:W-:-:S04]  /*3600*/  F2FP.F16.F32.PACK_AB R21, RZ, R21 ;  /* 0x00000015ff15723e */ /* 0x000fc800000000ff */
[----:B------:R-:W-:Y:S01]  /*3610*/  PRMT R14, R21, 0x7610, R14 ;  /* 0x00007610150e7816 */ /* 0x000fe2000000000e */
[----:B------:R-:W-:-:S05]  /*3620*/  @P0 IMAD.MOV.U32 R21, RZ, RZ, R105 ;  /* 0x000000ffff150224 */ /* 0x000fca00078e0069 */
[----:B------:R1:W-:Y:S01]  /*3630*/  @P0 STG.E.U16 desc[UR38][R20.64+0x50], R14 ;  /* 0x0000500e14000986 */ /* 0x0003e2000c101526 */
[----:B------:R-:W-:Y:S02]  /*3640*/  ISETP.GT.AND P0, PT, R3, RZ, P5 ;  /* 0x000000ff0300720c */ /* 0x000fe40002f04270 */
[----:B-1----:R-:W-:-:S11]  /*3650*/  P2R R14, PR, RZ, 0x20 ;  /* 0x00000020ff0e7803 */ /* 0x002fd60000000000 */
[----:B------:R-:W-:Y:S05]  /*3660*/  @!P0 BRA `(.L_x_74) ;  /* 0x0000000000048947 */ /* 0x000fea0003800000 */
[----:B------:R1:W5:Y:S02]  /*3670*/  LDG.E.LTC128B.U16 R116, desc[UR38][R6.64+0x52] ;  /* 0x0000522606747981 */ /* 0x000364000c1e1520 */
.L_x_74:
[----:B------:R-:W-:Y:S05]  /*3680*/  BSYNC B1 ;  /* 0x0000000000017941 */ /* 0x000fea0003800000 */
.L_x_73:
        /* <DEDUP_REMOVED lines=11> */
.L_x_76:
[----:B------:R-:W-:Y:S05]  /*3740*/  BSYNC B1 ;  /* 0x0000000000017941 */ /* 0x000fea0003800000 */
.L_x_75:
        /* <DEDUP_REMOVED lines=9> */
.L_x_78:
[----:B------:R-:W-:Y:S05]  /*37e0*/  BSYNC B1 ;  /* 0x0000000000017941 */ /* 0x000fea0003800000 */
.L_x_77:
[----:B-----5:R-:W-:Y:S01]  /*37f0*/  HADD2.F32 R14, -RZ, R116.H0_H0 ;  /* 0x20000074ff0e7230 */ /* 0x020fe20000004100 */
[----:B------:R-:W-:Y:S01]  /*3800*/  ISETP.GT.AND P3, PT, R4, 0x30, PT ;  /* 0x000000300400780c */ /* 0x000fe20003f64270 */
[----:B------:R-:W-:Y:S03]  /*3810*/  BSSY B1, `(.L_x_79) ;  /* 0x0000008000017945 */ /* 0x000fe60003800000 */
[----:B------:R-:W-:-:S04]  /*3820*/  FMUL R14, R14, R91 ;  /* 0x0000005b0e0e7220 */ /* 0x000fc80000400000 */
[----:B------:R-:W-:-:S05]  /*3830*/  FFMA R14, R79, R90, R14 ;  /* 0x0000005a4f0e7223 */ /* 0x000fca000000000e */
[----:B------:R-:W-:-:S05]  /*3840*/  F2FP.F16.F32.PACK_AB R14, RZ, R14 ;  /* 0x0000000eff0e723e */ /* 0x000fca00000000ff */
[----:B------:R0:W-:Y:S01]  /*3850*/  @P0 STG.E.U16 desc[UR38][R58.64+0x52], R14 ;  /* 0x0000520e3a000986 */ /* 0x0001e2000c101526 */
[----:B------:R-:W-:-:S13]  /*3860*/  ISETP.GT.AND P0, PT, R3, RZ, P3 ;  /* 0x000000ff0300720c */ /* 0x000fda0001f04270 */
[----:B0-----:R-:W-:Y:S05]  /*3870*/  @!P0 BRA `(.L_x_80) ;  /* 0x0000000000048947 */ /* 0x001fea0003800000 */
[----:B------:R0:W5:Y:S02]  /*3880*/  LDG.E.LTC128B.U16 R116, desc[UR38][R6.64+0x60] ;  /* 0x0000602606747981 */ /* 0x000164000c1e1520 */
.L_x_80:
[----:B------:R-:W-:Y:S05]  /*3890*/  BSYNC B1 ;  /* 0x0000000000017941 */ /* 0x000fea0003800000 */
.L_x_79:
        /* <DEDUP_REMOVED lines=13> */
.L_x_82:
[----:B------:R-:W-:Y:S05]  /*3970*/  BSYNC B1 ;  /* 0x0000000000017941 */ /* 0x000fea0003800000 */
.L_x_81:
        /* <DEDUP_REMOVED lines=11> */
.L_x_84:
[----:B------:R-:W-:Y:S05]  /*3a30*/  BSYNC B1 ;  /* 0x0000000000017941 */ /* 0x000fea0003800000 */
.L_x_83:
        /* <DEDUP_REMOVED lines=9> */
.L_x_86:
[----:B------:R-:W-:Y:S05]  /*3ad0*/  BSYNC B1 ;  /* 0x0000000000017941 */ /* 0x000fea0003800000 */
.L_x_85:
        /* <DEDUP_REMOVED lines=10> */
.L_x_88:
[----:B------:R-:W-:Y:S05]  /*3b80*/  BSYNC B1 ;  /* 0x0000000000017941 */ /* 0x000fea0003800000 */
.L_x_87:
        /* <DEDUP_REMOVED lines=8> */
[----:B------:R-:W-:-:S05]  /*3c10*/  IADD3 R20, P0, R15, R110, RZ ;  /* 0x0000006e0f147210 */ /* 0x000fca0007f1e0ff */
[----:B-1----:R-:W-:Y:S01]  /*3c20*/  IMAD.X R21, R5, 0x1, R111, P0 ;  /* 0x0000000105157824 */ /* 0x002fe200000e066f */
[----:B------:R-:W-:-:S05]  /*3c30*/  IADD3 R64, P0, R15, R110, RZ ;  /* 0x0000006e0f407210 */ /* 0x000fca0007f1e0ff */
[----:B------:R-:W-:Y:S01]  /*3c40*/  IMAD.X R65, R5, 0x1, R111, P0 ;  /* 0x0000000105417824 */ /* 0x000fe200000e066f */
[----:B------:R-:W-:-:S05]  /*3c50*/  IADD3 R14, P0, R15, R104, RZ ;  /* 0x000000680f0e7210 */ /* 0x000fca0007f1e0ff */
[----:B------:R-:W-:Y:S01]  /*3c60*/  IMAD.X R15, R5, 0x1, R105, P0 ;  /* 0x00000001050f7824 */ /* 0x000fe200000e0669 */
[----:B------:R-:W-:-:S04]  /*3c70*/  ISETP.GT.AND P0, PT, R4, 0x39, PT ;  /* 0x000000390400780c */ /* 0x000fc80003f04270 */
[----:B------:R-:W-:-:S13]  /*3c80*/  ISETP.GT.AND P4, PT, R3, RZ, P0 ;  /* 0x000000ff0300720c */ /* 0x000fda0000784270 */
[----:B------:R-:W-:Y:S05]  /*3c90*/  @!P4 BRA `(.L_x_90) ;  /* 0x000000000004c947 */ /* 0x000fea0003800000 */
[----:B------:R1:W5:Y:S02]  /*3ca0*/  LDG.E.LTC128B.U16 R116, desc[UR38][R6.64+0x72] ;  /* 0x0000722606747981 */ /* 0x000364000c1e1520 */
.L_x_90:
[----:B------:R-:W-:Y:S05]  /*3cb0*/  BSYNC B1 ;  /* 0x0000000000017941 */ /* 0x000fea0003800000 */
.L_x_89:
        /* <DEDUP_REMOVED lines=9> */
.L_x_92:
[----:B------:R-:W-:Y:S05]  /*3d50*/  BSYNC B1 ;  /* 0x0000000000017941 */ /* 0x000fea0003800000 */
.L_x_91:
        /* <DEDUP_REMOVED lines=9> */
.L_x_94:
[----:B------:R-:W-:Y:S05]  /*3df0*/  BSYNC B1 ;  /* 0x0000000000017941 */ /* 0x000fea0003800000 */
.L_x_93:
[----:B-----5:R-:W-:-:S05]  /*3e00*/  HADD2.F32 R4, -RZ, R116.H0_H0 ;  /* 0x20000074ff047230 */ /* 0x020fca0000004100 */
[----:B------:R-:W-:-:S04]  /*3e10*/  FMUL R4, R4, R91 ;  /* 0x0000005b04047220 */ /* 0x000fc80000400000 */
[----:B------:R-:W-:-:S05]  /*3e20*/  FFMA R4, R87, R90, R4 ;  /* 0x0000005a57047223 */ /* 0x000fca0000000004 */
[----:B------:R-:W-:-:S04]  /*3e30*/  F2FP.F16.F32.PACK_AB R4, RZ, R4 ;  /* 0x00000004ff04723e */ /* 0x000fc800000000ff */
[----:B-1-34-:R-:W-:-:S05]  /*3e40*/  PRMT R6, R4, 0x7610, R6 ;  /* 0x0000761004067816 */ /* 0x01afca0000000006 */
[----:B------:R1:W-:Y:S01]  /*3e50*/  @P4 STG.E.U16 desc[UR38][R58.64+0x72], R6 ;  /* 0x000072063a004986 */ /* 0x0003e2000c101526 */
[----:B------:R-:W-:-:S13]  /*3e60*/  ISETP.GT.AND P4, PT, R3, 0x80, P6 ;  /* 0x000000800300780c */ /* 0x000fda0003784270 */
[----:B------:R-:W3:Y:S01]  /*3e70*/  @P4 LDG.E.LTC128B.U16 R116, desc[UR38][R62.64] ;  /* 0x000000263e744981 */ /* 0x000ee2000c1e1520 */
[----:B------:R-:W-:Y:S01]  /*3e80*/  BSSY B1, `(.L_x_95) ;  /* 0x000000a000017945 */ /* 0x000fe20003800000 */
[----:B---3--:R-:W-:-:S05]  /*3e90*/  HADD2.F32 R4, -RZ, R116.H0_H0 ;  /* 0x20000074ff047230 */ /* 0x008fca0000004100 */
[----:B------:R-:W-:-:S04]  /*3ea0*/  FMUL R5, R4, R91 ;  /* 0x0000005b04057220 */ /* 0x000fc80000400000 */
[----:B------:R-:W-:-:S05]  /*3eb0*/  FFMA R5, R24, R90, R5 ;  /* 0x0000005a18057223 */ /* 0x000fca0000000005 */
[----:B------:R-:W-:-:S05]  /*3ec0*/  F2FP.F16.F32.PACK_AB R5, RZ, R5 ;  /* 0x00000005ff05723e */ /* 0x000fca00000000ff */
[----:B------:R1:W-:Y:S01]  /*3ed0*/  @P4 STG.E.U16 desc[UR38][R14.64], R5 ;  /* 0x000000050e004986 */ /* 0x0003e2000c101526 */
[----:B------:R-:W-:-:S04]  /*3ee0*/  ISETP.NE.AND P4, PT, R118, RZ, PT ;  /* 0x000000ff7600720c */ /* 0x000fc80003f85270 */
[----:B------:R-:W-:-:S13]  /*3ef0*/  ISETP.GT.AND P4, PT, R3, 0x80, P4 ;  /* 0x000000800300780c */ /* 0x000fda0002784270 */
[----:B-1----:R-:W-:Y:S05]  /*3f00*/  @!P4 BRA `(.L_x_96) ;  /* 0x000000000004c947 */ /* 0x002fea0003800000 */
[----:B------:R1:W5:Y:S02]  /*3f10*/  LDG.E.LTC128B.U16 R116, desc[UR38][R60.64+0x2] ;  /* 0x000002263c747981 */ /* 0x000364000c1e1520 */
.L_x_96:
[----:B------:R-:W-:Y:S05]  /*3f20*/  BSYNC B1 ;  /* 0x0000000000017941 */ /* 0x000fea0003800000 */
.L_x_95:
[----:B-----5:R-:W-:Y:S01]  /*3f30*/  HADD2.F32 R4, -RZ, R116.H0_H0 ;  /* 0x20000074ff047230 */ /* 0x020fe20000004100 */
[----:B------:R-:W-:Y:S01]  /*3f40*/  ISETP.GT.AND P6, PT, R3, 0x88, P6 ;  /* 0x000000880300780c */ /* 0x000fe200037c4270 */
        /* <DEDUP_REMOVED lines=8> */
[----:B------:R-:W-:Y:S05]  /*3fd0*/  @!P6 BRA `(.L_x_98) ;  /* 0x000000000004e947 */ /* 0x000fea0003800000 */
[----:B------:R4:W5:Y:S02]  /*3fe0*/  LDG.E.LTC128B.U16 R116, desc[UR38][R8.64] ;  /* 0x0000002608747981 */ /* 0x000964000c1e1520 */
.L_x_98:
[----:B------:R-:W-:Y:S05]  /*3ff0*/  BSYNC B1 ;  /* 0x0000000000017941 */ /* 0x000fea0003800000 */
.L_x_97:
[----:B---3-5:R-:W-:Y:S01]  /*4000*/  HADD2.F32 R4, -RZ, R116.H0_H0 ;  /* 0x20000074ff047230 */ /* 0x028fe20000004100 */
[----:B------:R-:W-:Y:S01]  /*4010*/  ISETP.NE.AND P4, PT, R118, RZ, PT ;  /* 0x000000ff7600720c */ /* 0x000fe20003f85270 */
[----:B------:R-:W-:Y:S03]  /*4020*/  BSSY B1, `(.L_x_99) ;  /* 0x0000008000017945 */ /* 0x000fe60003800000 */
[----:B------:R-:W-:Y:S01]  /*4030*/  FMUL R5, R4, R91 ;  /* 0x0000005b04057220 */ /* 0x000fe20000400000 */
[----:B------:R-:W-:-:S03]  /*4040*/  ISETP.GT.AND P4, PT, R3, 0x88, P4 ;  /* 0x000000880300780c */ /* 0x000fc60002784270 */
[----:B------:R-:W-:-:S05]  /*4050*/  FFMA R5, R26, R90, R5 ;  /* 0x0000005a1a057223 */ /* 0x000fca0000000005 */
[----:B------:R-:W-:-:S05]  /*4060*/  F2FP.F16.F32.PACK_AB R5, RZ, R5 ;  /* 0x00000005ff05723e */ /* 0x000fca00000000ff */
[----:B------:R3:W-:Y:S01]  /*4070*/  @P6 STG.E.U16 desc[UR38][R20.64], R5 ;  /* 0x0000000514006986 */ /* 0x0007e2000c101526 */
[----:B------:R-:W-:Y:S05]  /*4080*/  @!P4 BRA `(.L_x_100) ;  /* 0x000000000004c947 */ /* 0x000fea0003800000 */
[----:B------:R0:W5:Y:S02]  /*4090*/  LDG.E.LTC128B.U16 R116, desc[UR38][R12.64+0x2] ;  /* 0x000002260c747981 */ /* 0x000164000c1e1520 */
.L_x_100:
[----:B------:R-:W-:Y:S05]  /*40a0*/  BSYNC B1 ;  /* 0x0000000000017941 */ /* 0x000fea0003800000 */
.L_x_99:
[----:B-----5:R-:W-:Y:S01]  /*40b0*/  HADD2.F32 R4, -RZ, R116.H0_H0 ;  /* 0x20000074ff047230 */ /* 0x020fe20000004100 */
[----:B------:R-:W-:Y:S01]  /*40c0*/  ISETP.NE.AND P6, PT, R117, RZ, PT ;  /* 0x000000ff7500720c */ /* 0x000fe20003fc5270 */
[----:B------:R-:W-:Y:S03]  /*40d0*/  BSSY B1, `(.L_x_101) ;  /* 0x0000008000017945 */ /* 0x000fe60003800000 */
[----:B------:R-:W-:-:S04]  /*40e0*/  FMUL R4, R4, R91 ;  /* 0x0000005b04047220 */ /* 0x000fc80000400000 */
[----:B------:R-:W-:-:S05]  /*40f0*/  FFMA R4, R27, R90, R4 ;  /* 0x0000005a1b047223 */ /* 0x000fca0000000004 */
[----:B------:R-:W-:-:S05]  /*4100*/  F2FP.F16.F32.PACK_AB R4, RZ, R4 ;  /* 0x00000004ff04723e */ /* 0x000fca00000000ff */
[----:B------:R0:W-:Y:S01]  /*4110*/  @P4 STG.E.U16 desc[UR38][R64.64+0x2], R4 ;  /* 0x0000020440004986 */ /* 0x0001e2000c101526 */
[----:B------:R-:W-:-:S13]  /*4120*/  ISETP.GT.AND P4, PT, R3, 0x80, P6 ;  /* 0x000000800300780c */ /* 0x000fda0003784270 */
[----:B0-----:R-:W-:Y:S05]  /*4130*/  @!P4 BRA `(.L_x_102) ;  /* 0x000000000004c947 */ /* 0x001fea0003800000 */
[----:B------:R0:W5:Y:S02]  /*4140*/  LDG.E.LTC128B.U16 R116, desc[UR38][R60.64+0x10] ;  /* 0x000010263c747981 */ /* 0x000164000c1e1520 */
.L_x_102:
[----:B------:R-:W-:Y:S05]  /*4150*/  BSYNC B1 ;  /* 0x0000000000017941 */ /* 0x000fea0003800000 */
.L_x_101:
[----:B-----5:R-:W-:Y:S01]  /*4160*/  HADD2.F32 R4, -RZ, R116.H0_H0 ;  /* 0x20000074ff047230 */ /* 0x020fe20000004100 */
[----:B------:R-:W-:Y:S01]  /*4170*/  ISETP.NE.AND P6, PT, R119, RZ, PT ;  /* 0x000000ff7700720c */ /* 0x000fe20003fc5270 */
[----:B------:R-:W-:Y:S03]  /*4180*/  BSSY B1, `(.L_x_103) ;  /* 0x000000b000017945 */ /* 0x000fe60003800000 */
[----:B---3--:R-:W-:Y:S01]  /*4190*/  FMUL R5, R4, R91 ;  /* 0x0000005b04057220 */ /* 0x008fe20000400000 */
[----:B------:R-:W-:-:S03]  /*41a0*/  @P4 IMAD.MOV.U32 R4, RZ, RZ, R14 ;  /* 0x000000ffff044224 */ /* 0x000fc600078e000e */
[----:B------:R-:W-:-:S05]  /*41b0*/  FFMA R5, R28, R90, R5 ;  /* 0x0000005a1c057223 */ /* 0x000fca0000000005 */
[----:B------:R-:W-:-:S04]  /*41c0*/  F2FP.F16.F32.PACK_AB R5, RZ, R5 ;  /* 0x00000005ff05723e */ /* 0x000fc800000000ff */
[----:B------:R-:W-:Y:S01]  /*41d0*/  PRMT R6, R5, 0x7610, R6 ;  /* 0x0000761005067816 */ /* 0x000fe20000000006 */
[----:B------:R-:W-:-:S05]  /*41e0*/  @P4 IMAD.MOV.U32 R5, RZ, RZ, R15 ;  /* 0x000000ffff054224 */ /* 0x000fca00078e000f */
[----:B------:R3:W-:Y:S01]  /*41f0*/  @P4 STG.E.U16 desc[UR38][R4.64+0x10], R6 ;  /* 0x0000100604004986 */ /* 0x0007e2000c101526 */
[----:B------:R-:W-:-:S13]  /*4200*/  ISETP.GT.AND P4, PT, R3, 0x80, P6 ;  /* 0x000000800300780c */ /* 0x000fda0003784270 */
[----:B---3--:R-:W-:Y:S05]  /*4210*/  @!P4 BRA `(.L_x_104) ;  /* 0x000000000004c947 */ /* 0x008fea0003800000 */
[----:B------:R3:W5:Y:S02]  /*4220*/  LDG.E.LTC128B.U16 R116, desc[UR38][R60.64+0x12] ;  /* 0x000012263c747981 */ /* 0x000764000c1e1520 */
.L_x_104:
[----:B------:R-:W-:Y:S05]  /*4230*/  BSYNC B1 ;  /* 0x0000000000017941 */ /* 0x000fea0003800000 */
.L_x_103:
[----:B-----5:R-:W-:Y:S01]  /*4240*/  HADD2.F32 R4, -RZ, R116.H0_H0 ;  /* 0x20000074ff047230 */ /* 0x020fe20000004100 */
[----:B------:R-:W-:Y:S01]  /*4250*/  BSSY B1, `(.L_x_105) ;  /* 0x000000c000017945 */ /* 0x000fe20003800000 */
[----:B------:R-:W-:-:S03]  /*4260*/  @P4 IMAD.MOV.U32 R5, RZ, RZ, R15 ;  /* 0x000000ffff054224 */ /* 0x000fc600078e000f */
[----:B------:R-:W-:-:S04]  /*4270*/  FMUL R4, R4, R91 ;  /* 0x0000005b04047220 */ /* 0x000fc80000400000 */
[----:B------:R-:W-:-:S05]  /*4280*/  FFMA R4, R29, R90, R4 ;  /* 0x0000005a1d047223 */ /* 0x000fca0000000004 */
[----:B------:R-:W-:-:S04]  /*4290*/  F2FP.F16.F32.PACK_AB R4, RZ, R4 ;  /* 0x00000004ff04723e */ /* 0x000fc800000000ff */
[----:B------:R-:W-:Y:S01]  /*42a0*/  PRMT R6, R4, 0x7610, R6 ;  /* 0x0000761004067816 */ /* 0x000fe20000000006 */
[----:B------:R-:W-:-:S05]  /*42b0*/  @P4 IMAD.MOV.U32 R4, RZ, RZ, R14 ;  /* 0x000000ffff044224 */ /* 0x000fca00078e000e */
[----:B------:R0:W-:Y:S01]  /*42c0*/  @P4 STG.E.U16 desc[UR38][R4.64+0x12], R6 ;  /* 0x0000120604004986 */ /* 0x0001e2000c101526 */
[----:B------:R-:W-:-:S04]  /*42d0*/  ISETP.NE.AND P4, PT, R117, RZ, PT ;  /* 0x000000ff7500720c */ /* 0x000fc80003f85270 */
[----:B------:R-:W-:-:S13]  /*42e0*/  ISETP.GT.AND P4, PT, R3, 0x88, P4 ;  /* 0x000000880300780c */ /* 0x000fda0002784270 */
[----:B0-----:R-:W-:Y:S05]  /*42f0*/  @!P4 BRA `(.L_x_106) ;  /* 0x000000000004c947 */ /* 0x001fea0003800000 */
[----:B------:R0:W5:Y:S02]  /*4300*/  LDG.E.LTC128B.U16 R116, desc[UR38][R12.64+0x10] ;  /* 0x000010260c747981 */ /* 0x000164000c1e1520 */
.L_x_106:
[----:B------:R-:W-:Y:S05]  /*4310*/  BSYNC B1 ;  /* 0x0000000000017941 */ /* 0x000fea0003800000 */
.L_x_105:
        /* <DEDUP_REMOVED lines=9> */
.L_x_108:
[----:B------:R-:W-:Y:S05]  /*43b0*/  BSYNC B1 ;  /* 0x0000000000017941 */ /* 0x000fea0003800000 */
.L_x_107:
[----:B-----5:R-:W-:Y:S01]  /*43c0*/  HADD2.F32 R4, -RZ, R116.H0_H0 ;  /* 0x20000074ff047230 */ /* 0x020fe20000004100 */
[----:B------:R-:W-:Y:S01]  /*43d0*/  ISETP.NE.AND P6, PT, R120, RZ, PT ;  /* 0x000000ff7800720c */ /* 0x000fe20003fc5270 */
        /* <DEDUP_REMOVED lines=8> */
[----:B------:R-:W-:-:S13]  /*4460*/  ISETP.GT.AND P4, PT, R3, 0x80, P6 ;  /* 0x000000800300780c */ /* 0x000fda0003784270 */
[----:B0-----:R-:W-:Y:S05]  /*4470*/  @!P4 BRA `(.L_x_110) ;  /* 0x000000000004c947 */ /* 0x001fea0003800000 */
[----:B------:R0:W5:Y:S02]  /*4480*/  LDG.E.LTC128B.U16 R116, desc[UR38][R60.64+0x20] ;  /* 0x000020263c747981 */ /* 0x000164000c1e1520 */
.L_x_110:
[----:B------:R-:W-:Y:S05]  /*4490*/  BSYNC B1 ;  /* 0x0000000000017941 */ /* 0x000fea0003800000 */
.L_x_109:
[----:B-----5:R-:W-:Y:S01]  /*44a0*/  HADD2.F32 R4, -RZ, R116.H0_H0 ;  /* 0x20000074ff047230 */ /* 0x020fe20000004100 */
[----:B------:R-:W-:Y:S01]  /*44b0*/  ISETP.NE.AND P6, PT, R23, RZ, PT ;  /* 0x000000ff1700720c */ /* 0x000fe20003fc5270 */
[----:B------:R-:W-:Y:S03]  /*44c0*/  BSSY B1, `(.L_x_111) ;  /* 0x000000b000017945 */ /* 0x000fe60003800000 */
[----:B------:R-:W-:Y:S01]  /*44d0*/  FMUL R5, R4, R91 ;  /* 0x0000005b04057220 */ /* 0x000fe20000400000 */
[----:B------:R-:W-:-:S03]  /*44e0*/  @P4 IMAD.MOV.U32 R4, RZ, RZ, R14 ;  /* 0x000000ffff044224 */ /* 0x000fc600078e000e */
        /* <DEDUP_REMOVED lines=8> */
.L_x_112:
[----:B------:R-:W-:Y:S05]  /*4570*/  BSYNC B1 ;  /* 0x0000000000017941 */ /* 0x000fea0003800000 */
.L_x_111:
        /* <DEDUP_REMOVED lines=13> */
.L_x_114:
[----:B------:R-:W-:Y:S05]  /*4650*/  BSYNC B1 ;  /* 0x0000000000017941 */ /* 0x000fea0003800000 */
.L_x_113:
[----:B-----5:R-:W-:Y:S01]  /*4660*/  HADD2.F32 R4, -RZ, R116.H0_H0 ;  /* 0x20000074ff047230 */ /* 0x020fe20000004100 */
[----:B------:R-:W-:Y:S04]  /*4670*/  BSSY B1, `(.L_x_115) ;  /* 0x000000b000017945 */ /* 0x000fe80003800000 */
        /* <DEDUP_REMOVED lines=10> */
.L_x_116:
[----:B------:R-:W-:Y:S05]  /*4720*/  BSYNC B1 ;  /* 0x0000000000017941 */ /* 0x000fea0003800000 */
.L_x_115:
        /* <DEDUP_REMOVED lines=13> */
.L_x_118:
[----:B------:R-:W-:Y:S05]  /*4800*/  BSYNC B1 ;  /* 0x0000000000017941 */ /* 0x000fea0003800000 */
.L_x_117:
        /* <DEDUP_REMOVED lines=13> */
.L_x_120:
[----:B------:R-:W-:Y:S05]  /*48e0*/  BSYNC B1 ;  /* 0x0000000000017941 */ /* 0x000fea0003800000 */
.L_x_119:
        /* <DEDUP_REMOVED lines=13> */
.L_x_122:
[----:B------:R-:W-:Y:S05]  /*49c0*/  BSYNC B1 ;  /* 0x0000000000017941 */ /* 0x000fea0003800000 */
.L_x_121:
        /* <DEDUP_REMOVED lines=12> */
.L_x_124:
[----:B------:R-:W-:Y:S05]  /*4a90*/  BSYNC B1 ;  /* 0x0000000000017941 */ /* 0x000fea0003800000 */
.L_x_123:
        /* <DEDUP_REMOVED lines=13> */
.L_x_126:
[----:B------:R-:W-:Y:S05]  /*4b70*/  BSYNC B1 ;  /* 0x0000000000017941 */ /* 0x000fea0003800000 */
.L_x_125:
        /* <DEDUP_REMOVED lines=13> */
.L_x_128:
[----:B------:R-:W-:Y:S05]  /*4c50*/  BSYNC B1 ;  /* 0x0000000000017941 */ /* 0x000fea0003800000 */
.L_x_127:
        /* <DEDUP_REMOVED lines=13> */
.L_x_130:
[----:B------:R-:W-:Y:S05]  /*4d30*/  BSYNC B1 ;  /* 0x0000000000017941 */ /* 0x000fea0003800000 */
.L_x_129:
        /* <DEDUP_REMOVED lines=12> */
.L_x_132:
[----:B------:R-:W-:Y:S05]  /*4e00*/  BSYNC B1 ;  /* 0x0000000000017941 */ /* 0x000fea0003800000 */
.L_x_131:
        /* <DEDUP_REMOVED lines=13> */
.L_x_134:
[----:B------:R-:W-:Y:S05]  /*4ee0*/  BSYNC B1 ;  /* 0x0000000000017941 */ /* 0x000fea0003800000 */
.L_x_133:
        /* <DEDUP_REMOVED lines=12> */
.L_x_136:
[----:B------:R-:W-:Y:S05]  /*4fb0*/  BSYNC B1 ;  /* 0x0000000000017941 */ /* 0x000fea0003800000 */
.L_x_135:
        /* <DEDUP_REMOVED lines=12> */
.L_x_138:
[----:B------:R-:W-:Y:S05]  /*5080*/  BSYNC B1 ;  /* 0x0000000000017941 */ /* 0x000fea0003800000 */
.L_x_137:
[----:B-----5:R-:W-:Y:S01]  /*5090*/  HADD2.F32 R4, -RZ, R116.H0_H0 ;  /* 0x20000074ff047230 */ /* 0x020fe20000004100 */
[----:B------:R-:W-:Y:S01]  /*50a0*/  ISETP.GT.AND P5, PT, R3, 0x88, P5 ;  /* 0x000000880300780c */ /* 0x000fe20002fa4270 */
        /* <DEDUP_REMOVED lines=8> */
[----:B------:R-:W-:Y:S05]  /*5130*/  @!P5 BRA `(.L_x_140) ;  /* 0x000000000004d947 */ /* 0x000fea0003800000 */
[----:B------:R0:W5:Y:S02]  /*5140*/  LDG.E.LTC128B.U16 R116, desc[UR38][R12.64+0x52] ;  /* 0x000052260c747981 */ /* 0x000164000c1e1520 */
.L_x_140:
[----:B------:R-:W-:Y:S05]  /*5150*/  BSYNC B1 ;  /* 0x0000000000017941 */ /* 0x000fea0003800000 */
.L_x_139:
[----:B0----5:R-:W-:Y:S01]  /*5160*/  HADD2.F32 R4, -RZ, R116.H0_H0 ;  /* 0x20000074ff047230 */ /* 0x021fe20000004100 */
        /* <DEDUP_REMOVED lines=11> */
.L_x_142:
[----:B------:R-:W-:Y:S05]  /*5220*/  BSYNC B1 ;  /* 0x0000000000017941 */ /* 0x000fea0003800000 */
.L_x_141:
[----:B0----5:R-:W-:Y:S01]  /*5230*/  HADD2.F32 R4, -RZ, R116.H0_H0 ;  /* 0x20000074ff047230 */ /* 0x021fe20000004100 */
        /* <DEDUP_REMOVED lines=11> */
.L_x_144:
[----:B------:R-:W-:Y:S05]  /*52f0*/  BSYNC B1 ;  /* 0x0000000000017941 */ /* 0x000fea0003800000 */
.L_x_143:
        /* <DEDUP_REMOVED lines=12> */
.L_x_146:
[----:B------:R-:W-:Y:S05]  /*53c0*/  BSYNC B1 ;  /* 0x0000000000017941 */ /* 0x000fea0003800000 */
.L_x_145:
        /* <DEDUP_REMOVED lines=12> */
.L_x_148:
[----:B------:R-:W-:Y:S05]  /*5490*/  BSYNC B1 ;  /* 0x0000000000017941 */ /* 0x000fea0003800000 */
.L_x_147:
        /* <DEDUP_REMOVED lines=12> */
.L_x_150:
[----:B------:R-:W-:Y:S05]  /*5560*/  BSYNC B1 ;  /* 0x0000000000017941 */ /* 0x000fea0003800000 */
.L_x_149:
        /* <DEDUP_REMOVED lines=12> */
.L_x_152:
[----:B------:R-:W-:Y:S05]  /*5630*/  BSYNC B1 ;  /* 0x0000000000017941 */ /* 0x000fea0003800000 */
.L_x_151:
        /* <DEDUP_REMOVED lines=9> */
.L_x_154:
[----:B------:R-:W-:Y:S05]  /*56d0*/  BSYNC B1 ;  /* 0x0000000000017941 */ /* 0x000fea0003800000 */
.L_x_153:
        /* <DEDUP_REMOVED lines=12> */
.L_x_156:
[----:B------:R-:W-:Y:S05]  /*57a0*/  BSYNC B1 ;  /* 0x0000000000017941 */ /* 0x000fea0003800000 */
.L_x_155:
[----:B------:R-:W-:Y:S05]  /*57b0*/  @!P0 BRA `(.L_x_157) ;  /* 0x0000001400848947 */ /* 0x000fea0003800000 */
[----:B-----5:R-:W-:-:S05]  /*57c0*/  HADD2.F32 R116, -RZ, R116.H0_H0 ;  /* 0x20000074ff747230 */ /* 0x020fca0000004100 */
[----:B------:R-:W-:-:S04]  /*57d0*/  FMUL R116, R116, R91 ;  /* 0x0000005b74747220 */ /* 0x000fc80000400000 */
[----:B------:R-:W-:-:S05]  /*57e0*/  FFMA R116, R55, R90, R116 ;  /* 0x0000005a37747223 */ /* 0x000fca0000000074 */
[----:B------:R-:W-:-:S05]  /*57f0*/  F2FP.F16.F32.PACK_AB R116, RZ, R116 ;  /* 0x00000074ff74723e */ /* 0x000fca00000000ff */
[----:B------:R0:W-:Y:S01]  /*5800*/  STG.E.U16 desc[UR38][R10.64+0x72], R116 ;  /* 0x000072740a007986 */ /* 0x0001e2000c101526 */
[----:B------:R-:W-:Y:S05]  /*5810*/  BRA `(.L_x_157) ;  /* 0x00000014006c7947 */ /* 0x000fea0003800000 */
.L_x_34:
[----:B------:R-:W-:Y:S01]  /*5820*/  ULDC.64 UR4, c[0x0][0x5c0] ;  /* 0x0001700000047ab9 */ /* 0x000fe20000000a00 */
[-C--:B------:R-:W-:Y:S01]  /*5830*/  FMUL R56, R56, R90.reuse ;  /* 0x0000005a38387220 */ /* 0x080fe20000400000 */
[----:B------:R-:W-:Y:S01]  /*5840*/  LEA R10, P1, R112, UR4, 0x1 ;  /* 0x00000004700a7c11 */ /* 0x000fe2000f8208ff */
[----:B------:R-:W-:Y:S01]  /*5850*/  IMAD.SHL.U32 R7, R92, 0x2, RZ ;  /* 0x000000025c077824 */ /* 0x000fe200078e00ff */
[----:B------:R-:W-:Y:S01]  /*5860*/  ISETP.GT.AND P3, PT, R4, 0x1, PT ;  /* 0x000000010400780c */ /* 0x000fe20003f64270 */
[----:B------:R-:W-:Y:S01]  /*5870*/  FMUL R57, R57, R90 ;  /* 0x0000005a39397220 */ /* 0x000fe20000400000 */
[----:B------:R-:W-:Y:S01]  /*5880*/  F2FP.F16.F32.PACK_AB R56, RZ, R56 ;  /* 0x00000038ff38723e */ /* 0x000fe200000000ff */
[-C--:B------:R-:W-:Y:S01]  /*5890*/  FMUL R58, R58, R90.reuse ;  /* 0x0000005a3a3a7220 */ /* 0x080fe20000400000 */
[----:B------:R-:W-:Y:S01]  /*58a0*/  LEA.HI.X R11, R112, UR5, R105, 0x1, P1 ;  /* 0x00000005700b7c11 */ /* 0x000fe200088f0c69 */
[-C--:B------:R-:W-:Y:S01]  /*58b0*/  FMUL R59, R59, R90.reuse ;  /* 0x0000005a3b3b7220 */ /* 0x080fe20000400000 */
[----:B------:R-:W-:Y:S01]  /*58c0*/  ISETP.GT.AND P1, PT, R3, RZ, P3 ;  /* 0x000000ff0300720c */ /* 0x000fe20001f24270 */
[----:B------:R-:W-:Y:S01]  /*58d0*/  IMAD.SHL.U32 R23, R93, 0x2, RZ ;  /* 0x000000025d177824 */ /* 0x000fe200078e00ff */
[----:B------:R-:W-:Y:S01]  /*58e0*/  ISETP.GT.AND P2, PT, R3, 0x8, P6 ;  /* 0x000000080300780c */ /* 0x000fe20003744270 */
[----:B------:R-:W-:Y:S01]  /*58f0*/  @P0 STG.E.U16 desc[UR38][R10.64], R56 ;  /* 0x000000380a000986 */ /* 0x000fe2000c101526 */
[----:B------:R-:W-:Y:S01]  /*5900*/  SHF.L.U64.HI R5, R92, 0x1, R95 ;  /* 0x000000015c057819 */ /* 0x000fe2000001025f */
[----:B------:R-:W-:Y:S01]  /*5910*/  FMUL R60, R60, R90 ;  /* 0x0000005a3c3c7220 */ /* 0x000fe20000400000 */
[----:B------:R-:W-:Y:S01]  /*5920*/  IADD3 R8, P0, R7, R10, RZ ;  /* 0x0000000a07087210 */ /* 0x000fe20007f1e0ff */
[-C--:B------:R-:W-:Y:S01]  /*5930*/  FMUL R61, R61, R90.reuse ;  /* 0x0000005a3d3d7220 */ /* 0x080fe20000400000 */
[----:B------:R-:W-:Y:S01]  /*5940*/  F2FP.F16.F32.PACK_AB R57, RZ, R57 ;  /* 0x00000039ff39723e */ /* 0x000fe200000000ff */
[----:B------:R-:W-:Y:S01]  /*5950*/  FMUL R63, R63, R90 ;  /* 0x0000005a3f3f7220 */ /* 0x000fe20000400000 */
[----:B------:R-:W-:Y:S01]  /*5960*/  F2FP.F16.F32.PACK_AB R58, RZ, R58 ;  /* 0x0000003aff3a723e */ /* 0x000fe200000000ff */
[----:B------:R-:W-:Y:S01]  /*5970*/  IMAD.X R9, R5, 0x1, R11, P0 ;  /* 0x0000000105097824 */ /* 0x000fe200000e060b */
[----:B------:R-:W-:Y:S01]  /*5980*/  ISETP.GT.AND P0, PT, R3, 0x8, P3 ;  /* 0x000000080300780c */ /* 0x000fe20001f04270 */
[----:B------:R-:W-:Y:S01]  /*5990*/  @P1 STG.E.U16 desc[UR38][R10.64+0x2], R57 ;  /* 0x000002390a001986 */ /* 0x000fe2000c101526 */
[----:B------:R-:W-:Y:S01]  /*59a0*/  F2FP.F16.F32.PACK_AB R59, RZ, R59 ;  /* 0x0000003bff3b723e */ /* 0x000fe200000000ff */
[----:B------:R-:W-:Y:S01]  /*59b0*/  FMUL R62, R62, R90 ;  /* 0x0000005a3e3e7220 */ /* 0x000fe20000400000 */
[----:B------:R-:W-:Y:S01]  /*59c0*/  SHF.L.U64.HI R13, R93, 0x1, R94 ;  /* 0x000000015d0d7819 */ /* 0x000fe2000001025e */
[----:B------:R-:W-:Y:S01]  /*59d0*/  @P2 STG.E.U16 desc[UR38][R8.64], R58 ;  /* 0x0000003a08002986 */ /* 0x000fe2000c101526 */
[----:B------:R-:W-:Y:S01]  /*59e0*/  IADD3 R6, P1, P2, R23, R10, R7 ;  /* 0x0000000a17067210 */ /* 0x000fe20007a3e007 */
[-C--:B------:R-:W-:Y:S01]  /*59f0*/  FMUL R64, R64, R90.reuse ;  /* 0x0000005a40407220 */ /* 0x080fe20000400000 */
[C---:B------:R-:W-:Y:S01]  /*5a00*/  ISETP.GT.AND P4, PT, R4.reuse, 0x8, PT ;  /* 0x000000080400780c */ /* 0x040fe20003f84270 */
[-C--:B------:R-:W-:Y:S01]  /*5a10*/  FMUL R65, R65, R90.reuse ;  /* 0x0000005a41417220 */ /* 0x080fe20000400000 */
[----:B------:R-:W-:Y:S01]  /*5a20*/  ISETP.GT.AND P3, PT, R4, 0x9, PT ;  /* 0x000000090400780c */ /* 0x000fe20003f64270 */
[-C--:B------:R-:W-:Y:S01]  /*5a30*/  FMUL R66, R66, R90.reuse ;  /* 0x0000005a42427220 */ /* 0x080fe20000400000 */
[----:B------:R-:W-:Y:S01]  /*5a40*/  IADD3.X R7, R13, R11, R5, P1, P2 ;  /* 0x0000000b0d077210 */ /* 0x000fe20000fe4405 */
[----:B------:R-:W-:Y:S01]  /*5a50*/  @P0 STG.E.U16 desc[UR38][R8.64+0x2], R59 ;  /* 0x0000023b08000986 */ /* 0x000fe2000c101526 */
[----:B------:R-:W-:Y:S01]  /*5a60*/  ISETP.GT.AND P1, PT, R3, RZ, P4 ;  /* 0x000000ff0300720c */ /* 0x000fe20002724270 */
[-C--:B------:R-:W-:Y:S01]  /*5a70*/  FMUL R67, R67, R90.reuse ;  /* 0x0000005a43437220 */ /* 0x080fe20000400000 */
[----:B------:R-:W-:Y:S01]  /*5a80*/  ISETP.GT.AND P0, PT, R3, RZ, P3 ;  /* 0x000000ff0300720c */ /* 0x000fe20001f04270 */
[----:B------:R-:W-:Y:S01]  /*5a90*/  FMUL R68, R68, R90 ;  /* 0x0000005a44447220 */ /* 0x000fe20000400000 */
[----:B------:R-:W-:Y:S01]  /*5aa0*/  F2FP.F16.F32.PACK_AB R60, RZ, R60 ;  /* 0x0000003cff3c723e */ /* 0x000fe200000000ff */
[-C--:B------:R-:W-:Y:S01]  /*5ab0*/  FMUL R69, R69, R90.reuse ;  /* 0x0000005a45457220 */ /* 0x080fe20000400000 */
[----:B------:R-:W-:Y:S01]  /*5ac0*/  F2FP.F16.F32.PACK_AB R61, RZ, R61 ;  /* 0x0000003dff3d723e */ /* 0x000fe200000000ff */
[-C--:B------:R-:W-:Y:S01]  /*5ad0*/  FMUL R70, R70, R90.reuse ;  /* 0x0000005a46467220 */ /* 0x080fe20000400000 */
[----:B------:R-:W-:Y:S01]  /*5ae0*/  F2FP.F16.F32.PACK_AB R63, RZ, R63 ;  /* 0x0000003fff3f723e */ /* 0x000fe200000000ff */
[----:B------:R-:W-:Y:S01]  /*5af0*/  FMUL R71, R71, R90 ;  /* 0x0000005a47477220 */ /* 0x000fe20000400000 */
[----:B------:R-:W-:Y:S01]  /*5b00*/  F2FP.F16.F32.PACK_AB R62, RZ, R62 ;  /* 0x0000003eff3e723e */ /* 0x000fe200000000ff */
[----:B------:R-:W-:Y:S01]  /*5b10*/  FMUL R72, R72, R90 ;  /* 0x0000005a48487220 */ /* 0x000fe20000400000 */
[----:B------:R-:W-:Y:S01]  /*5b20*/  F2FP.F16.F32.PACK_AB R64, RZ, R64 ;  /* 0x00000040ff40723e */ /* 0x000fe200000000ff */
[----:B------:R-:W-:Y:S01]  /*5b30*/  @P1 STG.E.U16 desc[UR38][R10.64+0x10], R60 ;  /* 0x0000103c0a001986 */ /* 0x000fe2000c101526 */
[----:B------:R-:W-:Y:S01]  /*5b40*/  ISETP.GT.AND P1, PT, R3, 0x8, P4 ;  /* 0x000000080300780c */ /* 0x000fe20002724270 */
[-C--:B------:R-:W-:Y:S01]  /*5b50*/  FMUL R73, R73, R90.reuse ;  /* 0x0000005a49497220 */ /* 0x080fe20000400000 */
[----:B------:R-:W-:Y:S01]  /*5b60*/  ISETP.GT.AND P2, PT, R4, 0x11, PT ;  /* 0x000000110400780c */ /* 0x000fe20003f44270 */
[----:B------:R-:W-:Y:S01]  /*5b70*/  @P0 STG.E.U16 desc[UR38][R10.64+0x12], R61 ;  /* 0x0000123d0a000986 */ /* 0x000fe2000c101526 */
[----:B------:R-:W-:Y:S01]  /*5b80*/  ISETP.GT.AND P0, PT, R3, 0x8, P3 ;  /* 0x000000080300780c */ /* 0x000fe20001f04270 */
[-C--:B------:R-:W-:Y:S01]  /*5b90*/  FMUL R74, R74, R90.reuse ;  /* 0x0000005a4a4a7220 */ /* 0x080fe20000400000 */
[----:B------:R-:W-:Y:S01]  /*5ba0*/  ISETP.GT.AND P3, PT, R4, 0x10, PT ;  /* 0x000000100400780c */ /* 0x000fe20003f64270 */
[-C--:B------:R-:W-:Y:S01]  /*5bb0*/  FMUL R75, R75, R90.reuse ;  /* 0x0000005a4b4b7220 */ /* 0x080fe20000400000 */
[----:B------:R-:W-:Y:S01]  /*5bc0*/  F2FP.F16.F32.PACK_AB R65, RZ, R65 ;  /* 0x00000041ff41723e */ /* 0x000fe200000000ff */
[----:B------:R-:W-:Y:S01]  /*5bd0*/  FMUL R76, R76, R90 ;  /* 0x0000005a4c4c7220 */ /* 0x000fe20000400000 */
[----:B------:R-:W-:Y:S01]  /*5be0*/  F2FP.F16.F32.PACK_AB R66, RZ, R66 ;  /* 0x00000042ff42723e */ /* 0x000fe200000000ff */
[----:B------:R-:W-:Y:S01]  /*5bf0*/  FMUL R77, R77, R90 ;  /* 0x0000005a4d4d7220 */ /* 0x000fe20000400000 */
[----:B------:R-:W-:Y:S01]  /*5c00*/  F2FP.F16.F32.PACK_AB R67, RZ, R67 ;  /* 0x00000043ff43723e */ /* 0x000fe200000000ff */
[----:B------:R-:W-:Y:S01]  /*5c10*/  @P1 STG.E.U16 desc[UR38][R8.64+0x10], R62 ;  /* 0x0000103e08001986 */ /* 0x000fe2000c101526 */
[----:B------:R-:W-:Y:S01]  /*5c20*/  F2FP.F16.F32.PACK_AB R68, RZ, R68 ;  /* 0x00000044ff44723e */ /* 0x000fe200000000ff */
[-C--:B------:R-:W-:Y:S01]  /*5c30*/  FMUL R78, R78, R90.reuse ;  /* 0x0000005a4e4e7220 */ /* 0x080fe20000400000 */
[----:B------:R-:W-:Y:S01]  /*5c40*/  ISETP.GT.AND P1, PT, R4, 0x19, PT ;  /* 0x000000190400780c */ /* 0x000fe20003f24270 */
[----:B------:R-:W-:Y:S01]  /*5c50*/  @P0 STG.E.U16 desc[UR38][R8.64+0x12], R63 ;  /* 0x0000123f08000986 */ /* 0x000fe2000c101526 */
[----:B------:R-:W-:Y:S01]  /*5c60*/  ISETP.GT.AND P0, PT, R3, RZ, P3 ;  /* 0x000000ff0300720c */ /* 0x000fe20001f04270 */
[-C--:B------:R-:W-:Y:S01]  /*5c70*/  FMUL R79, R79, R90.reuse ;  /* 0x0000005a4f4f7220 */ /* 0x080fe20000400000 */
[----:B------:R-:W-:Y:S01]  /*5c80*/  F2FP.F16.F32.PACK_AB R69, RZ, R69 ;  /* 0x00000045ff45723e */ /* 0x000fe200000000ff */
[----:B------:R-:W-:Y:S01]  /*5c90*/  FMUL R80, R80, R90 ;  /* 0x0000005a50507220 */ /* 0x000fe20000400000 */
[----:B------:R-:W-:Y:S01]  /*5ca0*/  F2FP.F16.F32.PACK_AB R70, RZ, R70 ;  /* 0x00000046ff46723e */ /* 0x000fe200000000ff */
        /* <DEDUP_REMOVED lines=8> */
[----:B------:R-:W-:Y:S01]  /*5d30*/  @P0 STG.E.U16 desc[UR38][R10.64+0x20], R64 ;  /* 0x000020400a000986 */ /* 0x000fe2000c101526 */
[----:B------:R-:W-:Y:S01]  /*5d40*/  ISETP.GT.AND P0, PT, R3, RZ, P2 ;  /* 0x000000ff0300720c */ /* 0x000fe20001704270 */
[-C--:B------:R-:W-:Y:S01]  /*5d50*/  FMUL R85, R85, R90.reuse ;  /* 0x0000005a55557220 */ /* 0x080fe20000400000 */
[----:B------:R-:W-:Y:S01]  /*5d60*/  F2FP.F16.F32.PACK_AB R75, RZ, R75 ;  /* 0x0000004bff4b723e */ /* 0x000fe200000000ff */
[-C--:B------:R-:W-:Y:S01]  /*5d70*/  FMUL R86, R86, R90.reuse ;  /* 0x0000005a56567220 */ /* 0x080fe20000400000 */
[----:B------:R-:W-:Y:S01]  /*5d80*/  ISETP.GT.AND P5, PT, R4, 0x28, PT ;  /* 0x000000280400780c */ /* 0x000fe20003fa4270 */
[----:B------:R-:W-:Y:S01]  /*5d90*/  FMUL R87, R87, R90 ;  /* 0x0000005a57577220 */ /* 0x000fe20000400000 */
[----:B------:R-:W-:Y:S01]  /*5da0*/  F2FP.F16.F32.PACK_AB R76, RZ, R76 ;  /* 0x0000004cff4c723e */ /* 0x000fe200000000ff */
[-C--:B------:R-:W-:Y:S01]  /*5db0*/  FMUL R24, R24, R90.reuse ;  /* 0x0000005a18187220 */ /* 0x080fe20000400000 */
[----:B------:R-:W-:Y:S01]  /*5dc0*/  ISETP.GT.AND P4, PT, R4, 0x29, PT ;  /* 0x000000290400780c */ /* 0x000fe20003f84270 */
[-C--:B------:R-:W-:Y:S01]  /*5dd0*/  FMUL R25, R25, R90.reuse ;  /* 0x0000005a19197220 */ /* 0x080fe20000400000 */
[----:B------:R-:W-:Y:S01]  /*5de0*/  F2FP.F16.F32.PACK_AB R77, RZ, R77 ;  /* 0x0000004dff4d723e */ /* 0x000fe200000000ff */
[----:B------:R-:W-:Y:S01]  /*5df0*/  FMUL R26, R26, R90 ;  /* 0x0000005a1a1a7220 */ /* 0x000fe20000400000 */
[----:B------:R-:W-:Y:S01]  /*5e00*/  F2FP.F16.F32.PACK_AB R78, RZ, R78 ;  /* 0x0000004eff4e723e */ /* 0x000fe200000000ff */
[----:B------:R-:W-:Y:S01]  /*5e10*/  @P0 STG.E.U16 desc[UR38][R10.64+0x22], R65 ;  /* 0x000022410a000986 */ /* 0x000fe2000c101526 */
[----:B------:R-:W-:Y:S01]  /*5e20*/  ISETP.GT.AND P0, PT, R3, 0x8, P3 ;  /* 0x000000080300780c */ /* 0x000fe20001f04270 */
[-C--:B------:R-:W-:Y:S01]  /*5e30*/  FMUL R27, R27, R90.reuse ;  /* 0x0000005a1b1b7220 */ /* 0x080fe20000400000 */
[----:B------:R-:W-:Y:S01]  /*5e40*/  F2FP.F16.F32.PACK_AB R79, RZ, R79 ;  /* 0x0000004fff4f723e */ /* 0x000fe200000000ff */
[-C--:B------:R-:W-:Y:S01]  /*5e50*/  FMUL R28, R28, R90.reuse ;  /* 0x0000005a1c1c7220 */ /* 0x080fe20000400000 */
[----:B------:R-:W-:Y:S01]  /*5e60*/  ISETP.GT.AND P3, PT, R4, 0x30, PT ;  /* 0x000000300400780c */ /* 0x000fe20003f64270 */
        /* <DEDUP_REMOVED lines=8> */
[----:B------:R-:W-:Y:S01]  /*5ef0*/  @P0 STG.E.U16 desc[UR38][R8.64+0x20], R66 ;  /* 0x0000204208000986 */ /* 0x000fe2000c101526 */
[----:B------:R-:W-:Y:S01]  /*5f00*/  ISETP.GT.AND P0, PT, R3, 0x8, P2 ;  /* 0x000000080300780c */ /* 0x000fe20001704270 */
[-C--:B------:R-:W-:Y:S01]  /*5f10*/  FMUL R33, R33, R90.reuse ;  /* 0x0000005a21217220 */ /* 0x080fe20000400000 */
[----:B------:R-:W-:Y:S01]  /*5f20*/  ISETP.GT.AND P2, PT, R4, 0x18, PT ;  /* 0x000000180400780c */ /* 0x000fe20003f44270 */
[----:B------:R-:W-:Y:S01]  /*5f30*/  FMUL R34, R34, R90 ;  /* 0x0000005a22227220 */ /* 0x000fe20000400000 */
[----:B------:R-:W-:Y:S01]  /*5f40*/  F2FP.F16.F32.PACK_AB R84, RZ, R84 ;  /* 0x00000054ff54723e */ /* 0x000fe200000000ff */
[-C--:B------:R-:W-:Y:S01]  /*5f50*/  FMUL R35, R35, R90.reuse ;  /* 0x0000005a23237220 */ /* 0x080fe20000400000 */
[----:B------:R-:W-:Y:S01]  /*5f60*/  P2R R5, PR, RZ, 0x20 ;  /* 0x00000020ff057803 */ /* 0x000fe20000000000 */
[-C--:B------:R-:W-:Y:S01]  /*5f70*/  FMUL R36, R36, R90.reuse ;  /* 0x0000005a24247220 */ /* 0x080fe20000400000 */
[----:B------:R-:W-:Y:S01]  /*5f80*/  F2FP.F16.F32.PACK_AB R85, RZ, R85 ;  /* 0x00000055ff55723e */ /* 0x000fe200000000ff */
[----:B------:R-:W-:Y:S01]  /*5f90*/  FMUL R37, R37, R90 ;  /* 0x0000005a25257220 */ /* 0x000fe20000400000 */
[----:B------:R-:W-:Y:S01]  /*5fa0*/  F2FP.F16.F32.PACK_AB R86, RZ, R86 ;  /* 0x00000056ff56723e */ /* 0x000fe200000000ff */
[-C--:B------:R-:W-:Y:S01]  /*5fb0*/  FMUL R38, R38, R90.reuse ;  /* 0x0000005a26267220 */ /* 0x080fe20000400000 */
[----:B------:R-:W-:Y:S01]  /*5fc0*/  F2FP.F16.F32.PACK_AB R87, RZ, R87 ;  /* 0x00000057ff57723e */ /* 0x000fe200000000ff */
[----:B------:R-:W-:Y:S01]  /*5fd0*/  @P0 STG.E.U16 desc[UR38][R8.64+0x22], R67 ;  /* 0x0000224308000986 */ /* 0x000fe2000c101526 */
[----:B------:R-:W-:Y:S01]  /*5fe0*/  ISETP.GT.AND P0, PT, R3, RZ, P2 ;  /* 0x000000ff0300720c */ /* 0x000fe20001704270 */
        /* <DEDUP_REMOVED lines=36> */
[----:B------:R-:W-:Y:S01]  /*6230*/  FMUL R55, R55, R90 ;  /* 0x0000005a37377220 */ /* 0x000fe20000400000 */
[----:B------:R-:W-:-:S02]  /*6240*/  F2FP.F16.F32.PACK_AB R39, RZ, R39 ;  /* 0x00000027ff27723e */ /* 0x000fc400000000ff */
[----:B------:R-:W-:Y:S01]  /*6250*/  F2FP.F16.F32.PACK_AB R40, RZ, R40 ;  /* 0x00000028ff28723e */ /* 0x000fe200000000ff */
[----:B------:R-:W-:Y:S01]  /*6260*/  @P0 STG.E.U16 desc[UR38][R8.64+0x30], R70 ;  /* 0x0000304608000986 */ /* 0x000fe2000c101526 */
[----:B------:R-:W-:Y:S02]  /*6270*/  ISETP.GT.AND P0, PT, R3, 0x8, P1 ;  /* 0x000000080300780c */ /* 0x000fe40000f04270 */
[----:B------:R-:W-:Y:S02]  /*6280*/  ISETP.GT.AND P1, PT, R4, 0x21, PT ;  /* 0x000000210400780c */ /* 0x000fe40003f24270 */
[----:B------:R-:W-:Y:S02]  /*6290*/  F2FP.F16.F32.PACK_AB R41, RZ, R41 ;  /* 0x00000029ff29723e */ /* 0x000fe400000000ff */
[----:B------:R-:W-:Y:S02]  /*62a0*/  F2FP.F16.F32.PACK_AB R42, RZ, R42 ;  /* 0x0000002aff2a723e */ /* 0x000fe400000000ff */
[----:B------:R-:W-:-:S02]  /*62b0*/  F2FP.F16.F32.PACK_AB R43, RZ, R43 ;  /* 0x0000002bff2b723e */ /* 0x000fc400000000ff */
[----:B------:R-:W-:Y:S02]  /*62c0*/  F2FP.F16.F32.PACK_AB R44, RZ, R44 ;  /* 0x0000002cff2c723e */ /* 0x000fe400000000ff */
[----:B------:R-:W-:Y:S01]  /*62d0*/  F2FP.F16.F32.PACK_AB R45, RZ, R45 ;  /* 0x0000002dff2d723e */ /* 0x000fe200000000ff */
[----:B------:R-:W-:Y:S01]  /*62e0*/  @P0 STG.E.U16 desc[UR38][R8.64+0x32], R71 ;  /* 0x0000324708000986 */ /* 0x000fe2000c101526 */
[----:B------:R-:W-:Y:S02]  /*62f0*/  ISETP.GT.AND P0, PT, R3, RZ, P2 ;  /* 0x000000ff0300720c */ /* 0x000fe40001704270 */
[----:B------:R-:W-:Y:S02]  /*6300*/  F2FP.F16.F32.PACK_AB R46, RZ, R46 ;  /* 0x0000002eff2e723e */ /* 0x000fe400000000ff */
[----:B------:R-:W-:Y:S02]  /*6310*/  F2FP.F16.F32.PACK_AB R47, RZ, R47 ;  /* 0x0000002fff2f723e */ /* 0x000fe400000000ff */
[----:B------:R-:W-:-:S02]  /*6320*/  F2FP.F16.F32.PACK_AB R48, RZ, R48 ;  /* 0x00000030ff30723e */ /* 0x000fc400000000ff */
[----:B------:R-:W-:Y:S02]  /*6330*/  F2FP.F16.F32.PACK_AB R49, RZ, R49 ;  /* 0x00000031ff31723e */ /* 0x000fe400000000ff */
[----:B------:R-:W-:Y:S02]  /*6340*/  F2FP.F16.F32.PACK_AB R50, RZ, R50 ;  /* 0x00000032ff32723e */ /* 0x000fe400000000ff */
[----:B------:R-:W-:Y:S01]  /*6350*/  F2FP.F16.F32.PACK_AB R51, RZ, R51 ;  /* 0x00000033ff33723e */ /* 0x000fe200000000ff */
[----:B------:R-:W-:Y:S01]  /*6360*/  @P0 STG.E.U16 desc[UR38][R10.64+0x40], R72 ;  /* 0x000040480a000986 */ /* 0x000fe2000c101526 */
[----:B------:R-:W-:Y:S02]  /*6370*/  ISETP.GT.AND P0, PT, R3, RZ, P1 ;  /* 0x000000ff0300720c */ /* 0x000fe40000f04270 */
[----:B------:R-:W-:Y:S02]  /*6380*/  F2FP.F16.F32.PACK_AB R52, RZ, R52 ;  /* 0x00000034ff34723e */ /* 0x000fe400000000ff */
[----:B------:R-:W-:-:S02]  /*6390*/  F2FP.F16.F32.PACK_AB R53, RZ, R53 ;  /* 0x00000035ff35723e */ /* 0x000fc400000000ff */
[----:B------:R-:W-:Y:S02]  /*63a0*/  F2FP.F16.F32.PACK_AB R54, RZ, R54 ;  /* 0x00000036ff36723e */ /* 0x000fe400000000ff */
[----:B------:R-:W-:-:S05]  /*63b0*/  F2FP.F16.F32.PACK_AB R55, RZ, R55 ;  /* 0x00000037ff37723e */ /* 0x000fca00000000ff */
[----:B------:R-:W-:Y:S01]  /*63c0*/  @P0 STG.E.U16 desc[UR38][R10.64+0x42], R73 ;  /* 0x000042490a000986 */ /* 0x000fe2000c101526 */
[----:B------:R-:W-:Y:S02]  /*63d0*/  ISETP.GT.AND P0, PT, R3, 0x8, P2 ;  /* 0x000000080300780c */ /* 0x000fe40001704270 */
[----:B------:R-:W-:-:S11]  /*63e0*/  ISETP.GT.AND P2, PT, R4, 0x38, PT ;  /* 0x000000380400780c */ /* 0x000fd60003f44270 */
[----:B------:R-:W-:Y:S01]  /*63f0*/  @P0 STG.E.U16 desc[UR38][R8.64+0x40], R74 ;  /* 0x0000404a08000986 */ /* 0x000fe2000c101526 */
[----:B------:R-:W-:-:S13]  /*6400*/  ISETP.GT.AND P0, PT, R3, 0x8, P1 ;  /* 0x000000080300780c */ /* 0x000fda0000f04270 */
[----:B------:R-:W-:Y:S01]  /*6410*/  @P0 STG.E.U16 desc[UR38][R8.64+0x42], R75 ;  /* 0x0000424b08000986 */ /* 0x000fe2000c101526 */
[----:B------:R-:W-:-:S13]  /*6420*/  ISETP.GT.AND P0, PT, R3, RZ, P5 ;  /* 0x000000ff0300720c */ /* 0x000fda0002f04270 */
[----:B------:R-:W-:Y:S01]  /*6430*/  @P0 STG.E.U16 desc[UR38][R10.64+0x50], R76 ;  /* 0x0000504c0a000986 */ /* 0x000fe2000c101526 */
[----:B------:R-:W-:-:S13]  /*6440*/  ISETP.GT.AND P0, PT, R3, RZ, P4 ;  /* 0x000000ff0300720c */ /* 0x000fda0002704270 */
[----:B------:R-:W-:Y:S01]  /*6450*/  @P0 STG.E.U16 desc[UR38][R10.64+0x52], R77 ;  /* 0x0000524d0a000986 */ /* 0x000fe2000c101526 */
[----:B------:R-:W-:-:S13]  /*6460*/  ISETP.GT.AND P0, PT, R3, 0x8, P5 ;  /* 0x000000080300780c */ /* 0x000fda0002f04270 */
[----:B------:R-:W-:Y:S01]  /*6470*/  @P0 STG.E.U16 desc[UR38][R8.64+0x50], R78 ;  /* 0x0000504e08000986 */ /* 0x000fe2000c101526 */
[----:B------:R-:W-:-:S13]  /*6480*/  ISETP.GT.AND P0, PT, R3, 0x8, P4 ;  /* 0x000000080300780c */ /* 0x000fda0002704270 */
[----:B------:R-:W-:Y:S01]  /*6490*/  @P0 STG.E.U16 desc[UR38][R8.64+0x52], R79 ;  /* 0x0000524f08000986 */ /* 0x000fe2000c101526 */
[----:B------:R-:W-:-:S13]  /*64a0*/  ISETP.GT.AND P0, PT, R3, RZ, P3 ;  /* 0x000000ff0300720c */ /* 0x000fda0001f04270 */
[----:B------:R-:W-:Y:S01]  /*64b0*/  @P0 STG.E.U16 desc[UR38][R10.64+0x60], R80 ;  /* 0x000060500a000986 */ /* 0x000fe2000c101526 */
[----:B------:R-:W-:-:S04]  /*64c0*/  ISETP.GT.AND P0, PT, R4, 0x31, PT ;  /* 0x000000310400780c */ /* 0x000fc80003f04270 */
[----:B------:R-:W-:-:S13]  /*64d0*/  ISETP.GT.AND P1, PT, R3, RZ, P0 ;  /* 0x000000ff0300720c */ /* 0x000fda0000724270 */
[----:B------:R-:W-:Y:S01]  /*64e0*/  @P1 STG.E.U16 desc[UR38][R10.64+0x62], R81 ;  /* 0x000062510a001986 */ /* 0x000fe2000c101526 */
[----:B------:R-:W-:-:S13]  /*64f0*/  ISETP.GT.AND P1, PT, R3, 0x8, P3 ;  /* 0x000000080300780c */ /* 0x000fda0001f24270 */
[----:B------:R-:W-:Y:S01]  /*6500*/  @P1 STG.E.U16 desc[UR38][R8.64+0x60], R82 ;  /* 0x0000605208001986 */ /* 0x000fe2000c101526 */
[----:B------:R-:W-:-:S13]  /*6510*/  ISETP.GT.AND P1, PT, R3, 0x8, P0 ;  /* 0x000000080300780c */ /* 0x000fda0000724270 */
[----:B------:R-:W-:Y:S01]  /*6520*/  @P1 STG.E.U16 desc[UR38][R8.64+0x62], R83 ;  /* 0x0000625308001986 */ /* 0x000fe2000c101526 */
[----:B------:R-:W-:-:S05]  /*6530*/  IADD3 R14, P1, R23, R8, RZ ;  /* 0x00000008170e7210 */ /* 0x000fca0007f3e0ff */
[----:B------:R-:W-:Y:S01]  /*6540*/  IMAD.X R15, R13, 0x1, R9, P1 ;  /* 0x000000010d0f7824 */ /* 0x000fe200008e0609 */
[----:B------:R-:W-:-:S13]  /*6550*/  ISETP.GT.AND P1, PT, R3, RZ, P2 ;  /* 0x000000ff0300720c */ /* 0x000fda0001724270 */
[----:B------:R-:W-:Y:S01]  /*6560*/  @P1 STG.E.U16 desc[UR38][R10.64+0x70], R84 ;  /* 0x000070540a001986 */ /* 0x000fe2000c101526 */
[----:B------:R-:W-:-:S05]  /*6570*/  IADD3 R20, P1, R23, R8, RZ ;  /* 0x0000000817147210 */ /* 0x000fca0007f3e0ff */
[----:B------:R-:W-:Y:S01]  /*6580*/  IMAD.X R21, R13, 0x1, R9, P1 ;  /* 0x000000010d157824 */ /* 0x000fe200008e0609 */
[----:B------:R-:W-:-:S05]  /*6590*/  IADD3 R12, P1, R23, R10, RZ ;  /* 0x0000000a170c7210 */ /* 0x000fca0007f3e0ff */
[----:B------:R-:W-:Y:S01]  /*65a0*/  IMAD.X R13, R13, 0x1, R11, P1 ;  /* 0x000000010d0d7824 */ /* 0x000fe200008e060b */
[----:B------:R-:W-:-:S04]  /*65b0*/  ISETP.GT.AND P1, PT, R4, 0x39, PT ;  /* 0x000000390400780c */ /* 0x000fc80003f24270 */
[----:B------:R-:W-:-:S13]  /*65c0*/  ISETP.GT.AND P5, PT, R3, RZ, P1 ;  /* 0x000000ff0300720c */ /* 0x000fda0000fa4270 */
[----:B------:R-:W-:Y:S01]  /*65d0*/  @P5 STG.E.U16 desc[UR38][R10.64+0x72], R85 ;  /* 0x000072550a005986 */ /* 0x000fe2000c101526 */
[----:B------:R-:W-:-:S13]  /*65e0*/  ISETP.GT.AND P5, PT, R3, 0x8, P2 ;  /* 0x000000080300780c */ /* 0x000fda00017a4270 */
[----:B------:R-:W-:Y:S01]  /*65f0*/  @P5 STG.E.U16 desc[UR38][R8.64+0x70], R86 ;  /* 0x0000705608005986 */ /* 0x000fe2000c101526 */
[----:B------:R-:W-:-:S13]  /*6600*/  ISETP.GT.AND P5, PT, R3, 0x8, P1 ;  /* 0x000000080300780c */ /* 0x000fda0000fa4270 */
[----:B------:R0:W-:Y:S01]  /*6610*/  @P5 STG.E.U16 desc[UR38][R8.64+0x72], R87 ;  /* 0x0000725708005986 */ /* 0x0001e2000c101526 */
[C---:B------:R-:W-:Y:S02]  /*6620*/  ISETP.GT.AND P5, PT, R3.reuse, 0x80, P6 ;  /* 0x000000800300780c */ /* 0x040fe400037a4270 */
[----:B------:R-:W-:-:S11]  /*6630*/  ISETP.GT.AND P6, PT, R3, 0x88, P6 ;  /* 0x000000880300780c */ /* 0x000fd600037c4270 */
[----:B------:R-:W-:Y:S01]  /*6640*/  @P5 STG.E.U16 desc[UR38][R12.64], R24 ;  /* 0x000000180c005986 */ /* 0x000fe2000c101526 */
[----:B------:R-:W-:-:S04]  /*6650*/  ISETP.GT.AND P5, PT, R4, 0x1, PT ;  /* 0x000000010400780c */ /* 0x000fc80003fa4270 */
[----:B------:R-:W-:-:S13]  /*6660*/  ISETP.GT.AND P5, PT, R3, 0x80, P5 ;  /* 0x000000800300780c */ /* 0x000fda0002fa4270 */
[----:B0-----:R-:W-:Y:S02]  /*6670*/  @P5 IMAD.MOV.U32 R8, RZ, RZ, R12 ;  /* 0x000000ffff085224 */ /* 0x001fe400078e000c */
[----:B------:R-:W-:-:S05]  /*6680*/  @P5 IMAD.MOV.U32 R9, RZ, RZ, R13 ;  /* 0x000000ffff095224 */ /* 0x000fca00078e000d */
[----:B------:R0:W-:Y:S01]  /*6690*/  @P5 STG.E.U16 desc[UR38][R8.64+0x2], R25 ;  /* 0x0000021908005986 */ /* 0x0001e2000c101526 */
[----:B------:R-:W-:-:S03]  /*66a0*/  ISETP.NE.AND P5, PT, R5, RZ, PT ;  /* 0x000000ff0500720c */ /* 0x000fc60003fa5270 */
[----:B------:R-:W-:Y:S01]  /*66b0*/  @P6 STG.E.U16 desc[UR38][R14.64], R26 ;  /* 0x0000001a0e006986 */ /* 0x000fe2000c101526 */
[----:B------:R-:W-:-:S04]  /*66c0*/  ISETP.GT.AND P6, PT, R4, 0x1, PT ;  /* 0x000000010400780c */ /* 0x000fc80003fc4270 */
[----:B------:R-:W-:-:S13]  /*66d0*/  ISETP.GT.AND P6, PT, R3, 0x88, P6 ;  /* 0x000000880300780c */ /* 0x000fda00037c4270 */
[----:B------:R-:W-:Y:S01]  /*66e0*/  @P6 STG.E.U16 desc[UR38][R20.64+0x2], R27 ;  /* 0x0000021b14006986 */ /* 0x000fe2000c101526 */
[----:B------:R-:W-:-:S04]  /*66f0*/  ISETP.GT.AND P6, PT, R4, 0x8, PT ;  /* 0x000000080400780c */ /* 0x000fc80003fc4270 */
[----:B------:R-:W-:-:S13]  /*6700*/  ISETP.GT.AND P6, PT, R3, 0x80, P6 ;  /* 0x000000800300780c */ /* 0x000fda00037c4270 */
[----:B0-----:R-:W-:Y:S02]  /*6710*/  @P6 IMAD.MOV.U32 R8, RZ, RZ, R12 ;  /* 0x000000ffff086224 */ /* 0x001fe400078e000c */
[----:B------:R-:W-:-:S05]  /*6720*/  @P6 IMAD.MOV.U32 R9, RZ, RZ, R13 ;  /* 0x000000ffff096224 */ /* 0x000fca00078e000d */
[----:B------:R0:W-:Y:S01]  /*6730*/  @P6 STG.E.U16 desc[UR38][R8.64+0x10], R28 ;  /* 0x0000101c08006986 */ /* 0x0001e2000c101526 */
[----:B------:R-:W-:-:S04]  /*6740*/  ISETP.GT.AND P6, PT, R4, 0x9, PT ;  /* 0x000000090400780c */ /* 0x000fc80003fc4270 */
[----:B------:R-:W-:-:S13]  /*6750*/  ISETP.GT.AND P6, PT, R3, 0x80, P6 ;  /* 0x000000800300780c */ /* 0x000fda00037c4270 */
[----:B0-----:R-:W-:Y:S02]  /*6760*/  @P6 IMAD.MOV.U32 R8, RZ, RZ, R12 ;  /* 0x000000ffff086224 */ /* 0x001fe400078e000c */
[----:B------:R-:W-:-:S05]  /*6770*/  @P6 IMAD.MOV.U32 R9, RZ, RZ, R13 ;  /* 0x000000ffff096224 */ /* 0x000fca00078e000d */
[----:B------:R0:W-:Y:S01]  /*6780*/  @P6 STG.E.U16 desc[UR38][R8.64+0x12], R29 ;  /* 0x0000121d08006986 */ /* 0x0001e2000c101526 */
[----:B------:R-:W-:-:S04]  /*6790*/  ISETP.GT.AND P6, PT, R4, 0x8, PT ;  /* 0x000000080400780c */ /* 0x000fc80003fc4270 */
[----:B------:R-:W-:-:S13]  /*67a0*/  ISETP.GT.AND P6, PT, R3, 0x88, P6 ;  /* 0x000000880300780c */ /* 0x000fda00037c4270 */
        /* <DEDUP_REMOVED lines=45> */
[----:B------:R-:W-:Y:S01]  /*6a80*/  @P6 STG.E.U16 desc[UR38][R8.64+0x42], R41 ;  /* 0x0000422908006986 */ /* 0x000fe2000c101526 */
[----:B------:R-:W-:-:S04]  /*6a90*/  ISETP.GT.AND P6, PT, R4, 0x20, PT ;  /* 0x000000200400780c */ /* 0x000fc80003fc4270 */
[----:B------:R-:W-:-:S13]  /*6aa0*/  ISETP.GT.AND P6, PT, R3, 0x88, P6 ;  /* 0x000000880300780c */ /* 0x000fda00037c4270 */
[----:B------:R-:W-:Y:S01]  /*6ab0*/  @P6 STG.E.U16 desc[UR38][R6.64+0x40], R42 ;  /* 0x0000402a06006986 */ /* 0x000fe2000c101526 */
[----:B------:R-:W-:-:S04]  /*6ac0*/  ISETP.GT.AND P6, PT, R4, 0x21, PT ;  /* 0x000000210400780c */ /* 0x000fc80003fc4270 */
[----:B------:R-:W-:-:S13]  /*6ad0*/  ISETP.GT.AND P6, PT, R3, 0x88, P6 ;  /* 0x000000880300780c */ /* 0x000fda00037c4270 */
[----:B------:R-:W-:Y:S02]  /*6ae0*/  @P6 IMAD.MOV.U32 R4, RZ, RZ, R6 ;  /* 0x000000ffff046224 */ /* 0x000fe400078e0006 */
[----:B------:R-:W-:-:S05]  /*6af0*/  @P6 IMAD.MOV.U32 R5, RZ, RZ, R7 ;  /* 0x000000ffff056224 */ /* 0x000fca00078e0007 */
[----:B------:R0:W-:Y:S01]  /*6b00*/  @P6 STG.E.U16 desc[UR38][R4.64+0x42], R43 ;  /* 0x0000422b04006986 */ /* 0x0001e2000c101526 */
[C---:B------:R-:W-:Y:S02]  /*6b10*/  ISETP.GT.AND P6, PT, R3.reuse, 0x80, P5 ;  /* 0x000000800300780c */ /* 0x040fe40002fc4270 */
[----:B------:R-:W-:-:S11]  /*6b20*/  ISETP.GT.AND P5, PT, R3, 0x88, P5 ;  /* 0x000000880300780c */ /* 0x000fd60002fa4270 */
[----:B0-----:R-:W-:Y:S02]  /*6b30*/  @P6 IMAD.MOV.U32 R4, RZ, RZ, R12 ;  /* 0x000000ffff046224 */ /* 0x001fe400078e000c */
[----:B------:R-:W-:-:S05]  /*6b40*/  @P6 IMAD.MOV.U32 R5, RZ, RZ, R13 ;  /* 0x000000ffff056224 */ /* 0x000fca00078e000d */
[----:B------:R0:W-:Y:S01]  /*6b50*/  @P6 STG.E.U16 desc[UR38][R4.64+0x50], R44 ;  /* 0x0000502c04006986 */ /* 0x0001e2000c101526 */
[C---:B------:R-:W-:Y:S02]  /*6b60*/  ISETP.GT.AND P6, PT, R3.reuse, 0x80, P4 ;  /* 0x000000800300780c */ /* 0x040fe400027c4270 */
[----:B------:R-:W-:-:S11]  /*6b70*/  ISETP.GT.AND P4, PT, R3, 0x88, P4 ;  /* 0x000000880300780c */ /* 0x000fd60002784270 */
[----:B0-----:R-:W-:Y:S02]  /*6b80*/  @P6 IMAD.MOV.U32 R4, RZ, RZ, R12 ;  /* 0x000000ffff046224 */ /* 0x001fe400078e000c */
[----:B------:R-:W-:-:S05]  /*6b90*/  @P6 IMAD.MOV.U32 R5, RZ, RZ, R13 ;  /* 0x000000ffff056224 */ /* 0x000fca00078e000d */
[----:B------:R0:W-:Y:S02]  /*6ba0*/  @P6 STG.E.U16 desc[UR38][R4.64+0x52], R45 ;  /* 0x0000522d04006986 */ /* 0x0001e4000c101526 */
[----:B0-----:R-:W-:Y:S02]  /*6bb0*/  @P5 IMAD.MOV.U32 R4, RZ, RZ, R6 ;  /* 0x000000ffff045224 */ /* 0x001fe400078e0006 */
[----:B------:R-:W-:-:S05]  /*6bc0*/  @P5 IMAD.MOV.U32 R5, RZ, RZ, R7 ;  /* 0x000000ffff055224 */ /* 0x000fca00078e0007 */
[----:B------:R0:W-:Y:S01]  /*6bd0*/  @P5 STG.E.U16 desc[UR38][R4.64+0x50], R46 ;  /* 0x0000502e04005986 */ /* 0x0001e2000c101526 */
[C---:B------:R-:W-:Y:S02]  /*6be0*/  ISETP.GT.AND P5, PT, R3.reuse, 0x80, P3 ;  /* 0x000000800300780c */ /* 0x040fe40001fa4270 */
[----:B------:R-:W-:Y:S01]  /*6bf0*/  ISETP.GT.AND P3, PT, R3, 0x88, P3 ;  /* 0x000000880300780c */ /* 0x000fe20001f64270 */
        /* <DEDUP_REMOVED lines=17> */
[----:B------:R0:W-:Y:S02]  /*6d10*/  @P3 STG.E.U16 desc[UR38][R4.64+0x60], R50 ;  /* 0x0000603204003986 */ /* 0x0001e4000c101526 */
[----:B0-----:R-:W-:Y:S02]  /*6d20*/  @P0 IMAD.MOV.U32 R4, RZ, RZ, R6 ;  /* 0x000000ffff040224 */ /* 0x001fe400078e0006 */
[----:B------:R-:W-:-:S05]  /*6d30*/  @P0 IMAD.MOV.U32 R5, RZ, RZ, R7 ;  /* 0x000000ffff050224 */ /* 0x000fca00078e0007 */
[----:B------:R0:W-:Y:S02]  /*6d40*/  @P0 STG.E.U16 desc[UR38][R4.64+0x62], R51 ;  /* 0x0000623304000986 */ /* 0x0001e4000c101526 */
[----:B0-----:R-:W-:Y:S02]  /*6d50*/  @P5 IMAD.MOV.U32 R4, RZ, RZ, R12 ;  /* 0x000000ffff045224 */ /* 0x001fe400078e000c */
[----:B------:R-:W-:-:S05]  /*6d60*/  @P5 IMAD.MOV.U32 R5, RZ, RZ, R13 ;  /* 0x000000ffff055224 */ /* 0x000fca00078e000d */
[----:B------:R0:W-:Y:S04]  /*6d70*/  @P5 STG.E.U16 desc[UR38][R4.64+0x70], R52 ;  /* 0x0000703404005986 */ /* 0x0001e8000c101526 */
[----:B------:R1:W-:Y:S01]  /*6d80*/  @P4 STG.E.U16 desc[UR38][R12.64+0x72], R53 ;  /* 0x000072350c004986 */ /* 0x0003e2000c101526 */
[----:B0-----:R-:W-:Y:S02]  /*6d90*/  @P2 IMAD.MOV.U32 R4, RZ, RZ, R6 ;  /* 0x000000ffff042224 */ /* 0x001fe400078e0006 */
[----:B------:R-:W-:-:S05]  /*6da0*/  @P2 IMAD.MOV.U32 R5, RZ, RZ, R7 ;  /* 0x000000ffff052224 */ /* 0x000fca00078e0007 */
[----:B------:R1:W-:Y:S04]  /*6db0*/  @P2 STG.E.U16 desc[UR38][R4.64+0x70], R54 ;  /* 0x0000703604002986 */ /* 0x0003e8000c101526 */
[----:B------:R1:W-:Y:S02]  /*6dc0*/  @P1 STG.E.U16 desc[UR38][R6.64+0x72], R55 ;  /* 0x0000723706001986 */ /* 0x0003e4000c101526 */
.L_x_157:
[----:B------:R-:W-:Y:S05]  /*6dd0*/  BSYNC B0 ;  /* 0x0000000000007941 */ /* 0x000fea0003800000 */
.L_x_33:
[----:B------:R-:W-:Y:S01]  /*6de0*/  IADD3 R16, P0, R16, UR36, RZ ;  /* 0x0000002410107c10 */ /* 0x000fe2000ff1e0ff */
[----:B------:R-:W-:Y:S01]  /*6df0*/  ULDC.64 UR4, c[0x0][0x650] ;  /* 0x0001940000047ab9 */ /* 0x000fe20000000a00 */
[----:B------:R-:W-:Y:S01]  /*6e00*/  PRMT R3, RZ, 0x7610, R3 ;  /* 0x00007610ff037816 */ /* 0x000fe20000000003 */
[----:B------:R-:W-:Y:S01]  /*6e10*/  IMAD.MOV.U32 R102, RZ, RZ, -0x1 ;  /* 0xffffffffff667424 */ /* 0x000fe200078e00ff */
[----:B------:R-:W-:Y:S01]  /*6e20*/  IADD3.X R17, R17, UR42, RZ, P0, !PT ;  /* 0x0000002a11117c10 */ /* 0x000fe200087fe4ff */
[----:B------:R-:W-:Y:S01]  /*6e30*/  IMAD.MOV.U32 R23, RZ, RZ, -0x1 ;  /* 0xffffffffff177424 */ /* 0x000fe200078e00ff */
[----:B------:R-:W-:-:S04]  /*6e40*/  ISETP.GE.U32.AND P0, PT, R16, UR4, PT ;  /* 0x0000000410007c0c */ /* 0x000fc8000bf06070 */
[----:B------:R-:W-:-:S13]  /*6e50*/  ISETP.GE.U32.AND.EX P0, PT, R17, UR5, PT, P0 ;  /* 0x0000000511007c0c */ /* 0x000fda000bf06100 */
[----:B------:R-:W-:Y:S05]  /*6e60*/  @P0 BRA `(.L_x_158) ;  /* 0x0000000400500947 */ /* 0x000fea0003800000 */
[----:B0-----:R-:W0:Y:S01]  /*6e70*/  LDC.64 R10, c[0x0][0x628] ;  /* 0x00018a00ff0a7b82 */ /* 0x001e220000000a00 */
[----:B-1----:R-:W1:Y:S01]  /*6e80*/  S2R R12, SR_CTAID.X ;  /* 0x00000000000c7919 */ /* 0x002e620000002500 */
[----:B----4-:R-:W-:Y:S02]  /*6e90*/  IMAD.MOV.U32 R8, RZ, RZ, R16 ;  /* 0x000000ffff087224 */ /* 0x010fe400078e0010 */
[----:B------:R-:W-:Y:S01]  /*6ea0*/  IMAD.MOV.U32 R9, RZ, RZ, R17 ;  /* 0x000000ffff097224 */ /* 0x000fe200078e0011 */
[----:B------:R-:W4:Y:S03]  /*6eb0*/  S2R R20, SR_CTAID.Y ;  /* 0x0000000000147919 */ /* 0x000f260000002600 */
[----:B------:R-:W1:Y:S08]  /*6ec0*/  LDC R0, c[0x0][0x630] ;  /* 0x00018c00ff007b82 */ /* 0x000e700000000800 */
[----:B------:R-:W1:Y:S01]  /*6ed0*/  LDC.64 R14, c[0x0][0x620] ;  /* 0x00018800ff0e7b82 */ /* 0x000e620000000a00 */
[----:B0-----:R-:W-:-:S04]  /*6ee0*/  ISETP.NE.U32.AND P0, PT, R10, RZ, PT ;  /* 0x000000ff0a00720c */ /* 0x001fc80003f05070 */
[----:B------:R-:W-:-:S13]  /*6ef0*/  ISETP.NE.AND.EX P0, PT, R11, RZ, PT, P0 ;  /* 0x000000ff0b00720c */ /* 0x000fda0003f05300 */
[----:B-1--4-:R-:W-:Y:S05]  /*6f00*/  @!P0 BRA `(.L_x_159) ;  /* 0x0000000000288947 */ /* 0x012fea0003800000 */
        /* <DEDUP_REMOVED lines=10> */
.L_x_159:
[-CC-:B------:R-:W-:Y:S01]  /*6fb0*/  SHF.R.U64 R23, R8, R0.reuse, R9.reuse ;  /* 0x0000000008177219 */ /* 0x180fe20000001209 */
[----:B------:R-:W0:Y:S01]  /*6fc0*/  LDC.64 R26, c[0x0][0x640] ;  /* 0x00019000ff1a7b82 */ /* 0x000e220000000a00 */
[----:B------:R-:W-:Y:S01]  /*6fd0*/  SHF.R.U32.HI R0, RZ, R0, R9 ;  /* 0x00000000ff007219 */ /* 0x000fe20000011609 */
[----:B------:R-:W-:Y:S01]  /*6fe0*/  ULDC UR4, c[0x0][0x150] ;  /* 0x0000540000047ab9 */ /* 0x000fe20000000800 */
[----:B------:R-:W-:Y:S02]  /*6ff0*/  IADD3 R3, P0, RZ, -R23, RZ ;  /* 0x80000017ff037210 */ /* 0x000fe40007f1e0ff */
[----:B------:R-:W-:-:S03]  /*7000*/  I2FP.F32.U32 R7, R12 ;  /* 0x0000000c00077245 */ /* 0x000fc60000201000 */
[----:B------:R-:W1:Y:S01]  /*7010*/  LDC R6, c[0x0][0x618] ;  /* 0x00018600ff067b82 */ /* 0x000e620000000800 */
[----:B------:R-:W-:Y:S02]  /*7020*/  IMAD.X R5, RZ, RZ, ~R0, P0 ;  /* 0x000000ffff057224 */ /* 0x000fe400000e0e00 */
[----:B------:R-:W-:Y:S01]  /*7030*/  FMUL R7, R7, UR4 ;  /* 0x0000000407077c20 */ /* 0x000fe20008400000 */
[----:B------:R-:W-:Y:S01]  /*7040*/  ULDC UR4, c[0x0][0x154] ;  /* 0x0000550000047ab9 */ /* 0x000fe20000000800 */
[-C--:B------:R-:W-:Y:S02]  /*7050*/  IMAD R0, R5, R14.reuse, RZ ;  /* 0x0000000e05007224 */ /* 0x080fe400078e02ff */
[C---:B------:R-:W-:Y:S01]  /*7060*/  IMAD.WIDE.U32 R4, R3.reuse, R14, R16 ;  /* 0x0000000e03047225 */ /* 0x040fe200078e0010 */
[----:B------:R-:W4:Y:S01]  /*7070*/  LDC R8, c[0x0][0x608] ;  /* 0x00018200ff087b82 */ /* 0x000f220000000800 */
[----:B------:R-:W2:Y:S02]  /*7080*/  F2I.U32.TRUNC.NTZ R7, R7 ;  /* 0x0000000700077305 */ /* 0x000ea4000020f000 */
[----:B------:R-:W-:Y:S01]  /*7090*/  IMAD R3, R3, R15, R0 ;  /* 0x0000000f03037224 */ /* 0x000fe200078e0200 */
[----:B------:R-:W-:-:S03]  /*70a0*/  I2FP.F32.U32 R0, R20 ;  /* 0x0000001400007245 */ /* 0x000fc60000201000 */
[----:B------:R-:W-:Y:S01]  /*70b0*/  IMAD.IADD R3, R5, 0x1, R3 ;  /* 0x0000000105037824 */ /* 0x000fe200078e0203 */
[----:B------:R-:W3:Y:S01]  /*70c0*/  LDC R11, c[0x0][0x658] ;  /* 0x00019600ff0b7b82 */ /* 0x000ee20000000800 */
[----:B0-----:R-:W-:-:S04]  /*70d0*/  ISETP.NE.U32.AND P0, PT, R26, RZ, PT ;  /* 0x000000ff1a00720c */ /* 0x001fc80003f05070 */
[----:B------:R-:W-:-:S03]  /*70e0*/  ISETP.NE.AND.EX P0, PT, R27, RZ, PT, P0 ;  /* 0x000000ff1b00720c */ /* 0x000fc60003f05300 */
[----:B------:R-:W0:Y:S01]  /*70f0*/  LDC R9, c[0x0][0x144] ;  /* 0x00005100ff097b82 */ /* 0x000e220000000800 */
[-C--:B-1----:R-:W-:Y:S01]  /*7100*/  SHF.R.U64 R10, R4, R6.reuse, R3 ;  /* 0x00000006040a7219 */ /* 0x082fe20000001203 */
[----:B--2---:R-:W-:Y:S01]  /*7110*/  IMAD.MOV R7, RZ, RZ, -R7 ;  /* 0x000000ffff077224 */ /* 0x004fe200078e0a07 */
[----:B------:R-:W-:Y:S01]  /*7120*/  SHF.R.U32.HI R3, RZ, R6, R3 ;  /* 0x00000006ff037219 */ /* 0x000fe20000011603 */
[----:B------:R-:W-:-:S04]  /*7130*/  FMUL R6, R0, UR4 ;  /* 0x0000000400067c20 */ /* 0x000fc80008400000 */
[----:B------:R-:W1:Y:S01]  /*7140*/  LDC R21, c[0x0][0x148] ;  /* 0x00005200ff157b82 */ /* 0x000e620000000800 */
[----:B------:R2:W0:Y:S01]  /*7150*/  F2I.U32.TRUNC.NTZ R14, R6 ;  /* 0x00000006000e7305 */ /* 0x000422000020f000 */
[-CC-:B----4-:R-:W-:Y:S02]  /*7160*/  SHF.R.U64 R13, R10, R8.reuse, R3.reuse ;  /* 0x000000080a0d7219 */ /* 0x190fe40000001203 */
[----:B------:R-:W-:-:S04]  /*7170*/  SHF.R.U32.HI R0, RZ, R8, R3 ;  /* 0x00000008ff007219 */ /* 0x000fc80000011603 */
[----:B------:R-:W4:Y:S01]  /*7180*/  LDC R24, c[0x0][0x600] ;  /* 0x00018000ff187b82 */ /* 0x000f220000000800 */
[-CC-:B---3--:R-:W-:Y:S02]  /*7190*/  SHF.R.U64 R15, R13, R11.reuse, R0.reuse ;  /* 0x0000000b0d0f7219 */ /* 0x188fe40000001200 */
[----:B------:R-:W-:-:S03]  /*71a0*/  SHF.R.U32.HI R5, RZ, R11, R0 ;  /* 0x0000000bff057219 */ /* 0x000fc60000011600 */
[----:B------:R-:W-:Y:S02]  /*71b0*/  IMAD.MOV.U32 R4, RZ, RZ, R15 ;  /* 0x000000ffff047224 */ /* 0x000fe400078e000f */
[----:B------:R-:W3:Y:S01]  /*71c0*/  LDC R28, c[0x0][0x648] ;  /* 0x00019200ff1c7b82 */ /* 0x000ee20000000800 */
[----:B0-----:R-:W-:-:S07]  /*71d0*/  IMAD R25, R9, R7, R12 ;  /* 0x0000000709197224 */ /* 0x001fce00078e020c */
[----:B------:R-:W0:Y:S08]  /*71e0*/  LDC R29, c[0x0][0x638] ;  /* 0x00018e00ff1d7b82 */ /* 0x000e300000000800 */
[----:B------:R-:W0:Y:S01]  /*71f0*/  LDC R30, c[0x0][0x610] ;  /* 0x00018400ff1e7b82 */ /* 0x000e220000000800 */
[----:B-12-4-:R-:W-:Y:S05]  /*7200*/  @!P0 BRA `(.L_x_160) ;  /* 0x0000000000288947 */ /* 0x016fea0003800000 */
[----:B------:R-:W1:Y:S02]  /*7210*/  LDC R0, c[0x0][0x64c] ;  /* 0x00019300ff007b82 */ /* 0x000e640000000800 */
[----:B-1----:R-:W-:-:S05]  /*7220*/  IADD3 R3, P0, R15, R0, RZ ;  /* 0x000000000f037210 */ /* 0x002fca0007f1e0ff */
        /* <DEDUP_REMOVED lines=8> */
.L_x_160:
[----:B------:R-:W-:Y:S01]  /*72b0*/  ISETP.NE.AND P0, PT, R2, 0x1, PT ;  /* 0x000000010200780c */ /* 0x000fe20003f05270 */
[----:B------:R-:W-:Y:S01]  /*72c0*/  IMAD.MOV R14, RZ, RZ, -R14 ;  /* 0x000000ffff0e7224 */ /* 0x000fe200078e0a0e */
[----:B---3--:R-:W-:Y:S01]  /*72d0*/  SHF.R.U64 R0, R4, R28, R5 ;  /* 0x0000001c04007219 */ /* 0x008fe20000001205 */
[----:B------:R-:W-:Y:S01]  /*72e0*/  VIADD R5, R24, 0xffffffff ;  /* 0xffffffff18057836 */ /* 0x000fe20000000000 */
[----:B------:R-:W-:-:S03]  /*72f0*/  LOP3.LUT R3, R13, R100, RZ, 0xc0, !PT ;  /* 0x000000640d037212 */ /* 0x000fc600078ec0ff */
[----:B------:R-:W-:Y:S01]  /*7300*/  IMAD.MOV R4, RZ, RZ, -R0 ;  /* 0x000000ffff047224 */ /* 0x000fe200078e0a00 */
[----:B------:R-:W-:Y:S01]  /*7310*/  LOP3.LUT R10, R10, R5, RZ, 0xc0, !PT ;  /* 0x000000050a0a7212 */ /* 0x000fe200078ec0ff */
[----:B------:R-:W-:Y:S02]  /*7320*/  IMAD R0, R96, R0, R3 ;  /* 0x0000000060007224 */ /* 0x000fe400078e0203 */
[----:B0-----:R-:W-:Y:S02]  /*7330*/  IMAD R3, R4, R29, R15 ;  /* 0x0000001d04037224 */ /* 0x001fe400078e020f */
[----:B------:R-:W-:Y:S02]  /*7340*/  @P0 IMAD R25, R21, R14, R20 ;  /* 0x0000000e15190224 */ /* 0x000fe400078e0214 */
[----:B------:R-:W-:Y:S02]  /*7350*/  IMAD R5, R3, R24, R10 ;  /* 0x0000001803057224 */ /* 0x000fe400078e020a */
[----:B------:R-:W-:-:S02]  /*7360*/  IMAD R0, R0, R30, R25 ;  /* 0x0000001e00007224 */ /* 0x000fc400078e0219 */
[----:B------:R-:W-:-:S03]  /*7370*/  IMAD.MOV.U32 R4, RZ, RZ, 0x1 ;  /* 0x00000001ff047424 */ /* 0x000fc600078e00ff */
[----:B------:R-:W-:Y:S02]  /*7380*/  SEL R102, R5, R0, !P0 ;  /* 0x0000000005667207 */ /* 0x000fe40004000000 */
[----:B------:R-:W-:Y:S02]  /*7390*/  PRMT R3, R4, 0x7610, R3 ;  /* 0x0000761004037816 */ /* 0x000fe40000000003 */
[----:B------:R-:W-:-:S07]  /*73a0*/  SEL R0, R0, R5, !P0 ;  /* 0x0000000500007207 */ /* 0x000fce0004000000 */
.L_x_158:
[----:B------:R-:W-:Y:S01]  /*73b0*/  LOP3.LUT P0, RZ, R3, 0xff, RZ, 0xc0, !PT ;  /* 0x000000ff03ff7812 */ /* 0x000fe2000780c0ff */
[----:B------:R-:W-:-:S12]  /*73c0*/  IMAD.MOV.U32 R109, RZ, RZ, R0 ;  /* 0x000000ffff6d7224 */ /* 0x000fd800078e0000 */
[----:B------:R-:W-:Y:S05]  /*73d0*/  @P0 BRA `(.L_x_161) ;  /* 0xffffffa000cc0947 */ /* 0x000fea000383ffff */
[----:B------:R-:W-:Y:S05]  /*73e0*/  EXIT ;  /* 0x000000000000794d */ /* 0x000fea0003800000 */
.L_x_8:
        /* <DEDUP_REMOVED lines=26> */
.L_x_163:
[----:B------:R-:W0:Y:S01]  /*7590*/  LDC.64 R32, c[0x0][0x640] ;  /* 0x00019000ff207b82 */ /* 0x000e220000000a00 */
[-CC-:B------:R-:W-:Y:S01]  /*75a0*/  SHF.R.U64 R22, R14, R8.reuse, R15.reuse ;  /* 0x000000080e167219 */ /* 0x180fe2000000120f */
[----:B------:R-:W-:Y:S01]  /*75b0*/  IMAD.MOV.U32 R25, RZ, RZ, 0x1 ;  /* 0x00000001ff197424 */ /* 0x000fe200078e00ff */
[----:B------:R-:W-:Y:S02]  /*75c0*/  SHF.R.U32.HI R7, RZ, R8, R15 ;  /* 0x00000008ff077219 */ /* 0x000fe4000001160f */
[----:B------:R-:W-:-:S03]  /*75d0*/  IADD3 R13, P0, RZ, -R22, RZ ;  /* 0x80000016ff0d7210 */ /* 0x000fc60007f1e0ff */
[----:B------:R-:W1:Y:S02]  /*75e0*/  LDC R12, c[0x0][0x618] ;  /* 0x00018600ff0c7b82 */ /* 0x000e640000000800 */
[----:B------:R-:W-:Y:S02]  /*75f0*/  IMAD.X R7, RZ, RZ, ~R7, P0 ;  /* 0x000000ffff077224 */ /* 0x000fe400000e0e07 */
[----:B------:R-:W-:-:S04]  /*7600*/  IMAD.WIDE.U32 R10, R13, R26, R16 ;  /* 0x0000001a0d0a7225 */ /* 0x000fc800078e0010 */
[----:B------:R-:W2:Y:S01]  /*7610*/  LDC R14, c[0x0][0x608] ;  /* 0x00018200ff0e7b82 */ /* 0x000ea20000000800 */
[----:B------:R-:W-:-:S04]  /*7620*/  IMAD R8, R7, R26, RZ ;  /* 0x0000001a07087224 */ /* 0x000fc800078e02ff */
[----:B------:R-:W-:-:S03]  /*7630*/  IMAD R7, R13, R27, R8 ;  /* 0x0000001b0d077224 */ /* 0x000fc600078e0208 */
[----:B------:R-:W3:Y:S01]  /*7640*/  LDC R30, c[0x0][0x658] ;  /* 0x00019600ff1e7b82 */ /* 0x000ee20000000800 */
[----:B------:R-:W-:Y:S01]  /*7650*/  IMAD.IADD R7, R11, 0x1, R7 ;  /* 0x000000010b077824 */ /* 0x000fe200078e0207 */
[----:B0-----:R-:W-:Y:S01]  /*7660*/  ISETP.NE.U32.AND P0, PT, R32, RZ, PT ;  /* 0x000000ff2000720c */ /* 0x001fe20003f05070 */
[----:B------:R-:W-:-:S03]  /*7670*/  IMAD.MOV.U32 R11, RZ, RZ, -0x1 ;  /* 0xffffffffff0b7424 */ /* 0x000fc600078e00ff */
        /* <DEDUP_REMOVED lines=8> */
[-C--:B---3--:R-:W-:Y:S02]  /*7700*/  SHF.L.U32 R10, R11, R30.reuse, RZ ;  /* 0x0000001e0b0a7219 */ /* 0x088fe400000006ff */
[--C-:B------:R-:W-:Y:S02]  /*7710*/  SHF.R.U64 R28, R26, R30, R7.reuse ;  /* 0x0000001e1a1c7219 */ /* 0x100fe40000001207 */
[----:B------:R-:W-:Y:S02]  /*7720*/  LOP3.LUT R27, RZ, R10, RZ, 0x33, !PT ;  /* 0x0000000aff1b7212 */ /* 0x000fe400078e33ff */
[----:B------:R-:W-:Y:S01]  /*7730*/  SHF.R.U32.HI R11, RZ, R30, R7 ;  /* 0x0000001eff0b7219 */ /* 0x000fe20000011607 */
[----:B------:R-:W3:Y:S01]  /*7740*/  LDC R29, c[0x0][0x610] ;  /* 0x00018400ff1d7b82 */ /* 0x000ee20000000800 */
[----:B------:R-:W-:Y:S01]  /*7750*/  IMAD.MOV.U32 R10, RZ, RZ, R28 ;  /* 0x000000ffff0a7224 */ /* 0x000fe200078e001c */
[----:B------:R-:W-:Y:S06]  /*7760*/  @!P0 BRA `(.L_x_164) ;  /* 0x0000000000288947 */ /* 0x000fec0003800000 */
        /* <DEDUP_REMOVED lines=10> */
.L_x_164:
[----:B------:R-:W-:Y:S02]  /*7810*/  ISETP.NE.AND P0, PT, R2, 0x1, PT ;  /* 0x000000010200780c */ /* 0x000fe40003f05270 */
[----:B-1----:R-:W-:Y:S01]  /*7820*/  SHF.R.U64 R8, R10, R8, R11 ;  /* 0x000000080a087219 */ /* 0x002fe2000000120b */
[----:B0-----:R-:W-:Y:S01]  /*7830*/  VIADD R11, R21, 0xffffffff ;  /* 0xffffffff150b7836 */ /* 0x001fe20000000000 */
[----:B------:R-:W-:Y:S02]  /*7840*/  SHF.L.U32 R25, R25, R30, RZ ;  /* 0x0000001e19197219 */ /* 0x000fe400000006ff */
[----:B------:R-:W-:Y:S01]  /*7850*/  LOP3.LUT R5, R26, R27, RZ, 0xc0, !PT ;  /* 0x0000001b1a057212 */ /* 0x000fe200078ec0ff */
[----:B------:R-:W-:-:S04]  /*7860*/  IMAD.MOV R7, RZ, RZ, -R8 ;  /* 0x000000ffff077224 */ /* 0x000fc800078e0a08 */
[----:B------:R-:W-:Y:S02]  /*7870*/  IMAD R5, R25, R8, R5 ;  /* 0x0000000819057224 */ /* 0x000fe400078e0205 */
[----:B------:R-:W-:Y:S01]  /*7880*/  @P0 IMAD R6, R9, R24, R4 ;  /* 0x0000001809060224 */ /* 0x000fe200078e0204 */
[----:B------:R-:W-:Y:S01]  /*7890*/  LOP3.LUT R9, R20, R11, RZ, 0xc0, !PT ;  /* 0x0000000b14097212 */ /* 0x000fe200078ec0ff */
[----:B--2---:R-:W-:Y:S02]  /*78a0*/  IMAD R4, R7, R23, R28 ;  /* 0x0000001707047224 */ /* 0x004fe400078e021c */
[----:B---3--:R-:W-:Y:S02]  /*78b0*/  IMAD R6, R5, R29, R6 ;  /* 0x0000001d05067224 */ /* 0x008fe400078e0206 */
[----:B------:R-:W-:Y:S02]  /*78c0*/  IMAD R5, R4, R21, R9 ;  /* 0x0000001504057224 */ /* 0x000fe400078e0209 */
[----:B------:R-:W-:-:S02]  /*78d0*/  IMAD.MOV.U32 R8, RZ, RZ, 0x1 ;  /* 0x00000001ff087424 */ /* 0x000fc400078e00ff */
[----:B------:R-:W-:Y:S01]  /*78e0*/  IMAD.MOV.U32 R7, RZ, RZ, R22 ;  /* 0x000000ffff077224 */ /* 0x000fe200078e0016 */
[----:B------:R-:W-:Y:S02]  /*78f0*/  SEL R21, R5, R6, !P0 ;  /* 0x0000000605157207 */ /* 0x000fe40004000000 */
[----:B------:R-:W-:-:S07]  /*7900*/  SEL R20, R6, R5, !P0 ;  /* 0x0000000506147207 */ /* 0x000fce0004000000 */
.L_x_162:
[----:B------:R-:W-:-:S08]  /*7910*/  NOP ;  /* 0x0000000000007918 */ /* 0x000fd00000000000 */
[----:B------:R-:W0:-:S00]  /*7920*/  USETMAXREG.DEALLOC.CTAPOOL 0x28 ;  /* 0x00000028000079c8 */ /* 0x000e0000080e0500 */
[----:B0-----:R-:W-:-:S13]  /*7930*/  ISETP.NE.AND P0, PT, R3, RZ, PT ;  /* 0x000000ff0300720c */ /* 0x001fda0003f05270 */
[----:B------:R-:W-:Y:S05]  /*7940*/  @P0 EXIT ;  /* 0x000000000000094d */ /* 0x000fea0003800000 */
[----:B------:R-:W-:Y:S01]  /*7950*/  LOP3.LUT P0, RZ, R8, 0xff, RZ, 0xc0, !PT ;  /* 0x000000ff08ff7812 */ /* 0x000fe2000780c0ff */
[----:B------:R-:W-:Y:S02]  /*7960*/  IMAD.MOV.U32 R3, RZ, RZ, 0x1 ;  /* 0x00000001ff037424 */ /* 0x000fe400078e00ff */
[----:B------:R-:W-:-:S10]  /*7970*/  IMAD.MOV.U32 R8, RZ, RZ, RZ ;  /* 0x000000ffff087224 */ /* 0x000fd400078e00ff */
[----:B------:R-:W-:Y:S05]  /*7980*/  @!P0 BRA `(.L_x_165) ;  /* 0x0000000c00288947 */ /* 0x000fea0003800000 */
[----:B------:R-:W0:Y:S01]  /*7990*/  LDC R3, c[0x0][0x28c] ;  /* 0x0000a300ff037b82 */ /* 0x000e220000000800 */
[----:B------:R-:W1:Y:S01]  /*79a0*/  S2R R13, SR_CgaCtaId ;  /* 0x00000000000d7919 */ /* 0x000e620000008800 */
[----:B------:R-:W-:Y:S01]  /*79b0*/  ULDC UR5, c[0x0][0x658] ;  /* 0x0001960000057ab9 */ /* 0x000fe20000000800 */
[----:B------:R-:W-:Y:S01]  /*79c0*/  UMOV UR6, 0xffffffff ;  /* 0xffffffff00067882 */ /* 0x000fe20000000000 */
[----:B------:R-:W-:Y:S01]  /*79d0*/  BSSY B0, `(.L_x_165) ;  /* 0x00000c5000007945 */ /* 0x000fe20003800000 */
[----:B------:R-:W-:Y:S01]  /*79e0*/  USHF.L.U32 UR6, UR6, UR5, URZ ;  /* 0x0000000506067299 */ /* 0x000fe2000800063f */
[----:B------:R-:W-:Y:S01]  /*79f0*/  IMAD.MOV.U32 R10, RZ, RZ, 0x1 ;  /* 0x00000001ff0a7424 */ /* 0x000fe200078e00ff */
[----:B------:R-:W-:Y:S01]  /*7a00*/  LOP3.LUT R9, R18, 0x2, RZ, 0xfc, !PT ;  /* 0x0000000212097812 */ /* 0x000fe200078efcff */
[----:B------:R-:W-:Y:S01]  /*7a10*/  IMAD.MOV.U32 R8, RZ, RZ, RZ ;  /* 0x000000ffff087224 */ /* 0x000fe200078e00ff */
[----:B------:R-:W-:Y:S01]  /*7a20*/  ULDC UR4, c[0x0][0x600] ;  /* 0x0001800000047ab9 */ /* 0x000fe20000000800 */
[----:B------:R-:W-:Y:S01]  /*7a30*/  UMOV UR7, 0x1 ;  /* 0x0000000100077882 */ /* 0x000fe20000000000 */
[----:B------:R-:W-:-:S02]  /*7a40*/  UIADD3 UR15, UR4, -0x1, URZ ;  /* 0xffffffff040f7890 */ /* 0x000fc4000fffe03f */
[----:B------:R-:W-:Y:S02]  /*7a50*/  USHF.L.U32 UR17, UR7, UR5, URZ ;  /* 0x0000000507117299 */ /* 0x000fe4000800063f */
[----:B------:R-:W-:Y:S01]  /*7a60*/  ULOP3.LUT UR16, URZ, UR6, URZ, 0x33, !UPT ;  /* 0x000000063f107292 */ /* 0x000fe2000f8e333f */
[----:B------:R-:W-:Y:S01]  /*7a70*/  ULDC.64 UR20, c[0x0][0x198] ;  /* 0x0000660000147ab9 */ /* 0x000fe20000000a00 */
[----:B0-----:R-:W-:-:S05]  /*7a80*/  VIADD R3, R3, 0xf ;  /* 0x0000000f03037836 */ /* 0x001fca0000000000 */
[----:B------:R-:W-:-:S04]  /*7a90*/  SHF.R.S32.HI R4, RZ, 0x1f, R3 ;  /* 0x0000001fff047819 */ /* 0x000fc80000011403 */
[----:B------:R-:W-:Y:S01]  /*7aa0*/  LEA.HI R4, R4, R3, RZ, 0x4 ;  /* 0x0000000304047211 */ /* 0x000fe200078f20ff */
[C---:B-1----:R-:W-:Y:S02]  /*7ab0*/  IMAD.SHL.U32 R12, R13.reuse, 0x20, RZ ;  /* 0x000000200d0c7824 */ /* 0x042fe400078e00ff */
[----:B------:R-:W-:Y:S01]  /*7ac0*/  IMAD.SHL.U32 R13, R13, 0x200, RZ ;  /* 0x000002000d0d7824 */ /* 0x000fe200078e00ff */
[----:B------:R-:W-:Y:S01]  /*7ad0*/  SHF.R.S32.HI R11, RZ, 0x4, R4 ;  /* 0x00000004ff0b7819 */ /* 0x000fe20000011404 */
[----:B------:R-:W-:Y:S01]  /*7ae0*/  IMAD.MOV.U32 R3, RZ, RZ, 0x1 ;  /* 0x00000001ff037424 */ /* 0x000fe200078e00ff */
[----:B------:R-:W-:Y:S02]  /*7af0*/  LOP3.LUT R12, R12, 0x20, RZ, 0xc0, !PT ;  /* 0x000000200c0c7812 */ /* 0x000fe400078ec0ff */
[----:B------:R-:W-:Y:S01]  /*7b00*/  LOP3.LUT R13, R13, 0x200, RZ, 0xc0, !PT ;  /* 0x000002000d0d7812 */ /* 0x000fe200078ec0ff */
[----:B------:R-:W-:-:S07]  /*7b10*/  VIADD R19, R11, 0x1 ;  /* 0x000000010b137836 */ /* 0x000fce0000000000 */
.L_x_176:
[----:B------:R-:W-:-:S03]  /*7b20*/  UMOV UR4, 0xffffffff ;  /* 0xffffffff00047882 */ /* 0x000fc60000000000 */
[----:B------:R-:W-:Y:S05]  /*7b30*/  BRA.DIV UR4, `(.L_x_166) ;  /* 0x0000001a04307947 */ /* 0x000fea000b800000 */
[----:B------:R-:W-:-:S13]  /*7b40*/  ELECT P6, URZ, PT ;  /* 0x00000000003f782f */ /* 0x000fda00038c0000 */
.L_x_205:
[----:B------:R-:W0:Y:S01]  /*7b50*/  LDC R4, c[0x0][0x28c] ;  /* 0x0000a300ff047b82 */ /* 0x000e220000000800 */
[----:B------:R-:W-:Y:S01]  /*7b60*/  BSSY B1, `(.L_x_167) ;  /* 0x0000038000017945 */ /* 0x000fe20003800000 */
[----:B0-----:R-:W-:-:S13]  /*7b70*/  ISETP.LT.OR P6, PT, R4, 0x1, !P6 ;  /* 0x000000010400780c */ /* 0x001fda00077c1670 */
[----:B------:R-:W-:Y:S05]  /*7b80*/  @P6 BRA `(.L_x_168) ;  /* 0x0000000000d46947 */ /* 0x000fea0003800000 */
[----:B------:R-:W-:Y:S02]  /*7b90*/  IMAD R21, R21, 0x40, R12 ;  /* 0x0000004015157824 */ /* 0x000fe400078e020c */
[----:B------:R-:W-:Y:S02]  /*7ba0*/  IMAD.SHL.U32 R20, R20, 0x100, RZ ;  /* 0x0000010014147824 */ /* 0x000fe400078e00ff */
[----:B------:R-:W-:Y:S02]  /*7bb0*/  IMAD.MOV.U32 R22, RZ, RZ, RZ ;  /* 0x000000ffff167224 */ /* 0x000fe400078e00ff */
[----:B------:R-:W-:Y:S02]  /*7bc0*/  IMAD.MOV.U32 R4, RZ, RZ, R19 ;  /* 0x000000ffff047224 */ /* 0x000fe400078e0013 */
[----:B------:R-:W-:Y:S02]  /*7bd0*/  IMAD.MOV.U32 R5, RZ, RZ, R3 ;  /* 0x000000ffff057224 */ /* 0x000fe400078e0003 */
[----:B------:R-:W-:-:S07]  /*7be0*/  IMAD.MOV.U32 R6, RZ, RZ, R8 ;  /* 0x000000ffff067224 */ /* 0x000fce00078e0008 */
.L_x_171:
[----:B------:R-:W0:Y:S01]  /*7bf0*/  S2R R15, SR_CgaCtaId ;  /* 0x00000000000f7919 */ /* 0x000e220000008800 */
[----:B------:R-:W-:Y:S02]  /*7c00*/  MOV R14, 0x400 ;  /* 0x00000400000e7802 */ /* 0x000fe40000000f00 */
[----:B------:R-:W-:Y:S02]  /*7c10*/  ISETP.NE.AND P1, PT, R0, RZ, PT ;  /* 0x000000ff0000720c */ /* 0x000fe40003f25270 */
[----:B0-----:R-:W-:Y:S02]  /*7c20*/  LEA R25, R15, R14, 0x18 ;  /* 0x0000000e0f197211 */ /* 0x001fe400078ec0ff */
[----:B------:R-:W-:-:S09]  /*7c30*/  SHF.L.U32 R14, R5, 0x1f, RZ ;  /* 0x0000001f050e7819 */ /* 0x000fd200000006ff */
[----:B------:R-:W0:Y:S01]  /*7c40*/  @!P1 LDC R15, c[0x0][0x500] ;  /* 0x00014000ff0f9b82 */ /* 0x000e220000000800 */
[----:B------:R-:W-:-:S04]  /*7c50*/  IMAD R23, R6, 0x8, R25 ;  /* 0x0000000806177824 */ /* 0x000fc800078e0219 */
[----:B------:R-:W1:Y:S02]  /*7c60*/  SYNCS.PHASECHK.TRANS64.TRYWAIT P0, [R23+URZ+0xb0], R14 ;  /* 0x0000b00e170075a7 */ /* 0x000e64000800017f */
[----:B-1----:R-:W-:Y:S05]  /*7c70*/  @!P0 BRA `(.L_x_169) ;  /* 0x0000001800008947 */ /* 0x002fea0003800000 */
.L_x_206:
[----:B-1----:R-:W-:Y:S01]  /*7c80*/  PRMT R14, R9, 0x9910, RZ ;  /* 0x00009910090e7816 */ /* 0x002fe200000000ff */
[----:B0-----:R0:W-:Y:S03]  /*7c90*/  @!P1 SYNCS.ARRIVE.TRANS64 RZ, [R23+URZ], R15 ;  /* 0x0000000f17ff99a7 */ /* 0x0011e6000800003f */
[----:B------:R-:W-:-:S13]  /*7ca0*/  ISETP.NE.AND P0, PT, R14, 0x2, PT ;  /* 0x000000020e00780c */ /* 0x000fda0003f05270 */
[----:B0-----:R-:W-:Y:S05]  /*7cb0*/  @P0 BRA `(.L_x_170) ;  /* 0x0000000000040947 */ /* 0x001fea0003800000 */
[----:B------:R-:W-:Y:S01]  /*7cc0*/  BPT.TRAP 0x1 ;  /* 0x000000040000795c */ /* 0x000fe20000300000 */
.L_x_170:
[C---:B------:R-:W-:Y:S01]  /*7cd0*/  IMAD R14, R6.reuse, 0x400, R13 ;  /* 0x00000400060e7824 */ /* 0x040fe200078e020d */
[----:B------:R-:W-:Y:S01]  /*7ce0*/  R2UR UR9, R23 ;  /* 0x00000000170972ca */ /* 0x000fe200000e0000 */
[--C-:B------:R-:W-:Y:S01]  /*7cf0*/  IMAD R15, R6, 0x2000, R25.reuse ;  /* 0x00002000060f7824 */ /* 0x100fe200078e0219 */
[----:B------:R-:W-:Y:S01]  /*7d00*/  UIADD3 UR4, UP0, UR20, 0xf0, URZ ;  /* 0x000000f014047890 */ /* 0x000fe2000ff1e03f */
[----:B------:R-:W-:Y:S01]  /*7d10*/  IMAD R14, R14, 0x2, R25 ;  /* 0x000000020e0e7824 */ /* 0x000fe200078e0219 */
[----:B------:R-:W-:Y:S01]  /*7d20*/  R2UR UR11, R20 ;  /* 0x00000000140b72ca */ /* 0x000fe200000e0000 */
[----:B------:R-:W-:Y:S01]  /*7d30*/  VIADD R4, R4, 0xffffffff ;  /* 0xffffffff04047836 */ /* 0x000fe20000000000 */
[----:B------:R-:W-:Y:S01]  /*7d40*/  R2UR UR5, R15 ;  /* 0x000000000f0572ca */ /* 0x000fe200000e0000 */
[----:B------:R-:W-:Y:S01]  /*7d50*/  UIADD3 UR22, UP1, UR20, 0x1f0, URZ ;  /* 0x000001f014167890 */ /* 0x000fe2000ff3e03f */
[----:B------:R-:W-:Y:S01]  /*7d60*/  R2UR UR8, R14 ;  /* 0x000000000e0872ca */ /* 0x000fe200000e0000 */
[----:B------:R-:W-:Y:S01]  /*7d70*/  VIADD R6, R6, 0x1 ;  /* 0x0000000106067836 */ /* 0x000fe20000000000 */
[----:B------:R-:W-:Y:S01]  /*7d80*/  R2UR UR10, R22 ;  /* 0x00000000160a72ca */ /* 0x000fe200000e0000 */
[----:B------:R-:W-:Y:S01]  /*7d90*/  UIADD3.X UR23, URZ, UR21, URZ, UP1, !UPT ;  /* 0x000000153f177290 */ /* 0x000fe20008ffe43f */
[----:B------:R-:W-:Y:S01]  /*7da0*/  R2UR UR12, R7 ;  /* 0x00000000070c72ca */ /* 0x000fe200000e0000 */
[----:B------:R-:W-:Y:S01]  /*7db0*/  UMOV UR6, 0x0 ;  /* 0x0000000000067882 */ /* 0x000fe20000000000 */
[----:B------:R-:W-:Y:S01]  /*7dc0*/  R2UR UR18, R21 ;  /* 0x00000000151272ca */ /* 0x000fe200000e0000 */
[----:B------:R-:W-:Y:S01]  /*7dd0*/  UMOV UR7, 0x10000000 ;  /* 0x1000000000077882 */ /* 0x000fe20000000000 */
[----:B------:R-:W-:Y:S01]  /*7de0*/  ISETP.GT.AND P1, PT, R4, 0x1, PT ;  /* 0x000000010400780c */ /* 0x000fe20003f24270 */
[----:B------:R-:W-:Y:S01]  /*7df0*/  UMOV UR19, 0x30000 ;  /* 0x0003000000137882 */ /* 0x000fe20000000000 */
[----:B------:R-:W-:Y:S01]  /*7e00*/  ISETP.NE.AND P0, PT, R6, 0x16, PT ;  /* 0x000000160600780c */ /* 0x000fe20003f05270 */
[----:B------:R-:W-:Y:S01]  /*7e10*/  UIADD3 UR13, UR5, 0x280, URZ ;  /* 0x00000280050d7890 */ /* 0x000fe2000fffe03f */
[----:B------:R-:W-:Y:S01]  /*7e20*/  VIADD R22, R22, 0x10 ;  /* 0x0000001016167836 */ /* 0x000fe20000000000 */
[----:B------:R-:W-:Y:S01]  /*7e30*/  UIADD3.X UR5, URZ, UR21, URZ, UP0, !UPT ;  /* 0x000000153f057290 */ /* 0x000fe200087fe43f */
[----:B------:R-:W-:Y:S01]  /*7e40*/  SEL R14, RZ, 0x1, P0 ;  /* 0x00000001ff0e7807 */ /* 0x000fe20000000000 */
[----:B------:R-:W-:Y:S01]  /*7e50*/  UIADD3 UR14, UR8, 0x2c280, URZ ;  /* 0x0002c280080e7890 */ /* 0x000fe2000fffe03f */
[----:B------:R-:W-:-:S02]  /*7e60*/  SEL R6, R6, RZ, P0 ;  /* 0x000000ff06067207 */ /* 0x000fc40000000000 */
[----:B------:R-:W-:Y:S01]  /*7e70*/  UMOV UR8, UR13 ;  /* 0x0000000d00087c82 */ /* 0x000fe20008000000 */
[----:B------:R-:W-:-:S03]  /*7e80*/  LOP3.LUT R5, R5, R14, RZ, 0x3c, !PT ;  /* 0x0000000e05057212 */ /* 0x000fc600078e3cff */
[----:B------:R0:W-:Y:S02]  /*7e90*/  UTMALDG.3D [UR8], [UR4], desc[UR6] ;  /* 0x00000608040075b4 */ /* 0x0001e40008011000 */
[----:B0-----:R-:W-:Y:S01]  /*7ea0*/  UMOV UR8, UR14 ;  /* 0x0000000e00087c82 */ /* 0x001fe20008000000 */
[----:B------:R-:W-:Y:S02]  /*7eb0*/  UMOV UR11, UR18 ;  /* 0x00000012000b7c82 */ /* 0x000fe40008000000 */
[----:B------:R0:W-:Y:S02]  /*7ec0*/  UTMALDG.3D.MULTICAST [UR8], [UR22], UR19, desc[UR6] ;  /* 0x00000608160073b4 */ /* 0x0001e40008011813 */
[----:B0-----:R-:W-:Y:S05]  /*7ed0*/  @P1 BRA `(.L_x_171) ;  /* 0xfffffffc00441947 */ /* 0x001fea000383ffff */
.L_x_168:
[----:B------:R-:W-:Y:S05]  /*7ee0*/  BSYNC B1 ;  /* 0x0000000000017941 */ /* 0x000fea0003800000 */
.L_x_167:
[----:B------:R-:W-:Y:S01]  /*7ef0*/  LOP3.LUT P1, RZ, R10, 0xff, RZ, 0xc0, !PT ;  /* 0x000000ff0aff7812 */ /* 0x000fe2000782c0ff */
[C---:B------:R-:W-:Y:S01]  /*7f00*/  IMAD.IADD R7, R11.reuse, 0x1, R8 ;  /* 0x000000010b077824 */ /* 0x040fe200078e0208 */
[----:B------:R-:W-:Y:S01]  /*7f10*/  ULDC.64 UR4, c[0x0][0x650] ;  /* 0x0001940000047ab9 */ /* 0x000fe20000000a00 */
[----:B------:R-:W-:Y:S01]  /*7f20*/  ISETP.GE.U32.AND P2, PT, R11, 0x16, PT ;  /* 0x000000160b00780c */ /* 0x000fe20003f46070 */
[----:B------:R-:W-:Y:S01]  /*7f30*/  BSSY B1, `(.L_x_172) ;  /* 0x000006c000017945 */ /* 0x000fe20003800000 */
[----:B------:R-:W-:Y:S01]  /*7f40*/  IMAD.MOV.U32 R20, RZ, RZ, -0x1 ;  /* 0xffffffffff147424 */ /* 0x000fe200078e00ff */
[----:B------:R-:W-:Y:S01]  /*7f50*/  ISETP.GT.U32.AND P0, PT, R7, 0x15, PT ;  /* 0x000000150700780c */ /* 0x000fe20003f04070 */
[----:B------:R-:W-:Y:S01]  /*7f60*/  IMAD.MOV.U32 R21, RZ, RZ, -0x1 ;  /* 0xffffffffff157424 */ /* 0x000fe200078e00ff */
[----:B------:R-:W-:Y:S02]  /*7f70*/  PRMT R10, RZ, 0x7610, R10 ;  /* 0x00007610ff0a7816 */ /* 0x000fe4000000000a */
[----:B------:R-:W-:-:S03]  /*7f80*/  ISETP.LT.U32.AND P0, PT, R11, 0x16, P0 ;  /* 0x000000160b00780c */ /* 0x000fc60000701070 */
[----:B------:R-:W0:Y:S01]  /*7f90*/  @P1 S2R R5, SR_CgaCtaId ;  /* 0x0000000000051919 */ /* 0x000e220000008800 */
[----:B------:R-:W-:-:S04]  /*7fa0*/  @P1 MOV R4, 0x400 ;  /* 0x0000040000041802 */ /* 0x000fc80000000f00 */
[----:B0-----:R-:W-:Y:S01]  /*7fb0*/  @P1 LEA R6, R5, R4, 0x18 ;  /* 0x0000000405061211 */ /* 0x001fe200078ec0ff */
[----:B------:R-:W-:Y:S01]  /*7fc0*/  IMAD.WIDE.U32 R4, R7, -0x45d1745d, RZ ;  /* 0xba2e8ba307047825 */ /* 0x000fe200078e00ff */
[----:B------:R-:W-:Y:S02]  /*7fd0*/  SEL R4, RZ, 0x1, !P0 ;  /* 0x00000001ff047807 */ /* 0x000fe40004000000 */
[----:B------:R0:W-:Y:S01]  /*7fe0*/  @P1 SYNCS.ARRIVE.TRANS64.A1T0 RZ, [R6+URZ+0x178], RZ ;  /* 0x000178ff06ff19a7 */ /* 0x0001e2000810003f */
[----:B------:R-:W-:Y:S02]  /*7ff0*/  IADD3 R16, P1, R16, UR36, RZ ;  /* 0x0000002410107c10 */ /* 0x000fe4000ff3e0ff */
[----:B------:R-:W-:Y:S02]  /*8000*/  LOP3.LUT R3, R3, R4, RZ, 0x3c, !PT ;  /* 0x0000000403037212 */ /* 0x000fe400078e3cff */
[----:B------:R-:W-:Y:S02]  /*8010*/  IADD3.X R17, R17, UR42, RZ, P1, !PT ;  /* 0x0000002a11117c10 */ /* 0x000fe40008ffe4ff */
[----:B------:R-:W-:-:S02]  /*8020*/  ISETP.GE.U32.AND P0, PT, R16, UR4, PT ;  /* 0x0000000410007c0c */ /* 0x000fc4000bf06070 */
[----:B0-----:R-:W-:Y:S02]  /*8030*/  SHF.R.U32.HI R6, RZ, 0x4, R5 ;  /* 0x00000004ff067819 */ /* 0x001fe40000011605 */
[----:B------:R-:W-:Y:S02]  /*8040*/  ISETP.GE.U32.AND.EX P0, PT, R17, UR5, PT, P0 ;  /* 0x0000000511007c0c */ /* 0x000fe4000bf06100 */
[----:B------:R-:W-:Y:S01]  /*8050*/  @P2 LOP3.LUT R3, R3, 0x1, R6, 0x78, !PT ;  /* 0x0000000103032812 */ /* 0x000fe200078e7806 */
[----:B------:R-:W-:Y:S01]  /*8060*/  IMAD R8, R6, -0x16, R7 ;  /* 0xffffffea06087824 */ /* 0x000fe200078e0207 */
[----:B------:R-:W-:Y:S01]  /*8070*/  PRMT R4, RZ, 0x7610, R4 ;  /* 0x00007610ff047816 */ /* 0x000fe20000000004 */
[----:B------:R-:W-:-:S08]  /*8080*/  IMAD.MOV.U32 R7, RZ, RZ, -0x1 ;  /* 0xffffffffff077424 */ /* 0x000fd000078e00ff */
[----:B------:R-:W-:Y:S05]  /*8090*/  @P0 BRA `(.L_x_173) ;  /* 0x0000000400540947 */ /* 0x000fea0003800000 */
[----:B------:R-:W0:Y:S01]  /*80a0*/  S2R R15, SR_CTAID.X ;  /* 0x00000000000f7919 */ /* 0x000e220000002500 */
[----:B------:R-:W-:Y:S01]  /*80b0*/  ULDC.64 UR4, c[0x0][0x628] ;  /* 0x00018a0000047ab9 */ /* 0x000fe20000000a00 */
[----:B------:R-:W-:Y:S01]  /*80c0*/  ULDC UR7, c[0x0][0x630] ;  /* 0x00018c0000077ab9 */ /* 0x000fe20000000800 */
[----:B------:R-:W-:Y:S01]  /*80d0*/  ISETP.NE.U32.AND P0, PT, RZ, UR4, PT ;  /* 0x00000004ff007c0c */ /* 0x000fe2000bf05070 */
[----:B------:R-:W1:Y:S01]  /*80e0*/  S2R R20, SR_CTAID.Y ;  /* 0x0000000000147919 */ /* 0x000e620000002600 */
[----:B------:R-:W-:Y:S01]  /*80f0*/  ULDC UR8, c[0x0][0x150] ;  /* 0x0000540000087ab9 */ /* 0x000fe20000000800 */
[----:B------:R-:W-:Y:S01]  /*8100*/  IMAD.MOV.U32 R4, RZ, RZ, R16 ;  /* 0x000000ffff047224 */ /* 0x000fe200078e0010 */
[----:B------:R-:W-:Y:S01]  /*8110*/  ISETP.NE.AND.EX P0, PT, RZ, UR5, PT, P0 ;  /* 0x00000005ff007c0c */ /* 0x000fe2000bf05300 */
[----:B------:R-:W-:Y:S01]  /*8120*/  IMAD.MOV.U32 R5, RZ, RZ, R17 ;  /* 0x000000ffff057224 */ /* 0x000fe200078e0011 */
[----:B0-----:R-:W-:-:S11]  /*8130*/  I2FP.F32.U32 R22, R15 ;  /* 0x0000000f00167245 */ /* 0x001fd60000201000 */
[----:B------:R-:W-:Y:S05]  /*8140*/  @!P0 BRA `(.L_x_174) ;  /* 0x0000000000288947 */ /* 0x000fea0003800000 */
[----:B------:R-:W-:Y:S02]  /*8150*/  ULDC UR6, c[0x0][0x634] ;  /* 0x00018d0000067ab9 */ /* 0x000fe40000000800 */
[----:B------:R-:W-:-:S05]  /*8160*/  IADD3 R5, P0, R16, UR6, RZ ;  /* 0x0000000610057c10 */ /* 0x000fca000ff1e0ff */
[----:B------:R-:W-:-:S04]  /*8170*/  IMAD.X R21, RZ, RZ, R17, P0 ;  /* 0x000000ffff157224 */ /* 0x000fc800000e0611 */
[----:B------:R-:W-:-:S04]  /*8180*/  IMAD.WIDE.U32 R6, R21, UR4, RZ ;  /* 0x0000000415067c25 */ /* 0x000fc8000f8e00ff */
[----:B------:R-:W-:-:S04]  /*8190*/  IMAD.WIDE.U32 R6, P0, R5, UR5, R6 ;  /* 0x0000000505067c25 */ /* 0x000fc8000f800006 */
[----:B------:R-:W-:-:S04]  /*81a0*/  IMAD.WIDE.U32 R4, R5, UR4, RZ ;  /* 0x0000000405047c25 */ /* 0x000fc8000f8e00ff */
[----:B------:R-:W-:Y:S01]  /*81b0*/  IMAD.MOV.U32 R4, RZ, RZ, R7 ;  /* 0x000000ffff047224 */ /* 0x000fe200078e0007 */
[----:B------:R-:W-:Y:S01]  /*81c0*/  IADD3 RZ, P1, R5, R6, RZ ;  /* 0x0000000605ff7210 */ /* 0x000fe20007f3e0ff */
[----:B------:R-:W-:-:S04]  /*81d0*/  IMAD.X R5, RZ, RZ, RZ, P0 ;  /* 0x000000ffff057224 */ /* 0x000fc800000e06ff */
[----:B------:R-:W-:-:S08]  /*81e0*/  IMAD.WIDE.U32.X R4, R21, UR5, R4, P1 ;  /* 0x0000000515047c25 */ /* 0x000fd000088e0404 */
.L_x_174:
[--C-:B------:R-:W-:Y:S01]  /*81f0*/  SHF.R.U64 R14, R4, UR7, R5.reuse ;  /* 0x00000007040e7c19 */ /* 0x100fe20008001205 */
[----:B------:R-:W-:Y:S01]  /*8200*/  FMUL R22, R22, UR8 ;  /* 0x0000000816167c20 */ /* 0x000fe20008400000 */
[----:B------:R-:W-:Y:S01]  /*8210*/  SHF.R.U32.HI R4, RZ, UR7, R5 ;  /* 0x00000007ff047c19 */ /* 0x000fe20008011605 */
[----:B------:R-:W0:Y:S01]  /*8220*/  LDC R6, c[0x0][0x144] ;  /* 0x00005100ff067b82 */ /* 0x000e220000000800 */
[----:B------:R-:W-:Y:S01]  /*8230*/  IADD3 R5, P0, RZ, -R14, RZ ;  /* 0x8000000eff057210 */ /* 0x000fe20007f1e0ff */
[----:B------:R-:W-:Y:S01]  /*8240*/  ULDC UR6, c[0x0][0x154] ;  /* 0x0000550000067ab9 */ /* 0x000fe20000000800 */
[----:B-1----:R-:W-:Y:S01]  /*8250*/  I2FP.F32.U32 R7, R20 ;  /* 0x0000001400077245 */ /* 0x002fe20000201000 */
[----:B------:R-:W1:Y:S01]  /*8260*/  F2I.U32.TRUNC.NTZ R22, R22 ;  /* 0x0000001600167305 */ /* 0x000e62000020f000 */
[----:B------:R-:W-:Y:S01]  /*8270*/  ULDC.64 UR4, c[0x0][0x620] ;  /* 0x0001880000047ab9 */ /* 0x000fe20000000a00 */
[----:B------:R-:W-:Y:S01]  /*8280*/  IMAD.X R4, RZ, RZ, ~R4, P0 ;  /* 0x000000ffff047224 */ /* 0x000fe200000e0e04 */
[----:B------:R-:W-:Y:S01]  /*8290*/  ISETP.NE.AND P2, PT, R2, 0x1, PT ;  /* 0x000000010200780c */ /* 0x000fe20003f45270 */
[----:B------:R-:W-:Y:S01]  /*82a0*/  FMUL R23, R7, UR6 ;  /* 0x0000000607177c20 */ /* 0x000fe20008400000 */
[----:B------:R-:W2:Y:S01]  /*82b0*/  LDC R25, c[0x0][0x148] ;  /* 0x00005200ff197b82 */ /* 0x000ea20000000800 */
[----:B------:R-:W-:Y:S01]  /*82c0*/  IMAD R4, R4, UR4, RZ ;  /* 0x0000000404047c24 */ /* 0x000fe2000f8e02ff */
[----:B------:R-:W-:-:S02]  /*82d0*/  ULDC.64 UR6, c[0x0][0x640] ;  /* 0x0001900000067ab9 */ /* 0x000fc40000000a00 */
[----:B------:R-:W-:Y:S01]  /*82e0*/  ISETP.NE.U32.AND P0, PT, RZ, UR6, PT ;  /* 0x00000006ff007c0c */ /* 0x000fe2000bf05070 */
[----:B------:R-:W3:Y:S01]  /*82f0*/  F2I.U32.TRUNC.NTZ R23, R23 ;  /* 0x0000001700177305 */ /* 0x000ee2000020f000 */
[C---:B------:R-:W-:Y:S02]  /*8300*/  IMAD R7, R5.reuse, UR5, R4 ;  /* 0x0000000505077c24 */ /* 0x040fe4000f8e0204 */
[----:B------:R-:W-:Y:S01]  /*8310*/  IMAD.WIDE.U32 R4, R5, UR4, R16 ;  /* 0x0000000405047c25 */ /* 0x000fe2000f8e0010 */
[----:B------:R-:W-:Y:S01]  /*8320*/  ULDC UR4, c[0x0][0x618] ;  /* 0x0001860000047ab9 */ /* 0x000fe20000000800 */
[----:B------:R-:W-:Y:S02]  /*8330*/  ISETP.NE.AND.EX P0, PT, RZ, UR7, PT, P0 ;  /* 0x00000007ff007c0c */ /* 0x000fe4000bf05300 */
[----:B------:R-:W-:Y:S02]  /*8340*/  IMAD.IADD R5, R5, 0x1, R7 ;  /* 0x0000000105057824 */ /* 0x000fe400078e0207 */
[----:B-1----:R-:W-:-:S03]  /*8350*/  IMAD.MOV R22, RZ, RZ, -R22 ;  /* 0x000000ffff167224 */ /* 0x002fc600078e0a16 */
[----:B------:R-:W-:Y:S01]  /*8360*/  SHF.R.U64 R21, R4, UR4, R5 ;  /* 0x0000000404157c19 */ /* 0x000fe20008001205 */
[----:B0-----:R-:W-:Y:S01]  /*8370*/  IMAD R15, R6, R22, R15 ;  /* 0x00000016060f7224 */ /* 0x001fe200078e020f */
[----:B------:R-:W-:Y:S01]  /*8380*/  SHF.R.U32.HI R4, RZ, UR4, R5 ;  /* 0x00000004ff047c19 */ /* 0x000fe20008011605 */
[----:B------:R-:W-:Y:S01]  /*8390*/  ULDC UR4, c[0x0][0x608] ;  /* 0x0001820000047ab9 */ /* 0x000fe20000000800 */
[----:B---3--:R-:W-:Y:S02]  /*83a0*/  IMAD.MOV R6, RZ, RZ, -R23 ;  /* 0x000000ffff067224 */ /* 0x008fe400078e0a17 */
[--C-:B------:R-:W-:Y:S02]  /*83b0*/  SHF.R.U64 R22, R21, UR4, R4.reuse ;  /* 0x0000000415167c19 */ /* 0x100fe40008001204 */
[----:B------:R-:W-:Y:S01]  /*83c0*/  SHF.R.U32.HI R5, RZ, UR4, R4 ;  /* 0x00000004ff057c19 */ /* 0x000fe20008011604 */
[----:B------:R-:W-:Y:S01]  /*83d0*/  ULDC UR4, c[0x0][0x658] ;  /* 0x0001960000047ab9 */ /* 0x000fe20000000800 */
[----:B--2---:R-:W-:-:S02]  /*83e0*/  @P2 IMAD R15, R25, R6, R20 ;  /* 0x00000006190f2224 */ /* 0x004fc400078e0214 */
[--C-:B------:R-:W-:Y:S02]  /*83f0*/  SHF.R.U64 R20, R22, UR4, R5.reuse ;  /* 0x0000000416147c19 */ /* 0x100fe40008001205 */
[----:B------:R-:W-:-:S03]  /*8400*/  SHF.R.U32.HI R23, RZ, UR4, R5 ;  /* 0x00000004ff177c19 */ /* 0x000fc60008011605 */
[----:B------:R-:W-:Y:S02]  /*8410*/  IMAD.MOV.U32 R6, RZ, RZ, R20 ;  /* 0x000000ffff067224 */ /* 0x000fe400078e0014 */
[----:B------:R-:W-:Y:S01]  /*8420*/  IMAD.MOV.U32 R5, RZ, RZ, R23 ;  /* 0x000000ffff057224 */ /* 0x000fe200078e0017 */
[----:B------:R-:W-:Y:S06]  /*8430*/  @!P0 BRA `(.L_x_175) ;  /* 0x00000000002c8947 */ /* 0x000fec0003800000 */
        /* <DEDUP_REMOVED lines=9> */
[----:B------:R-:W-:-:S04]  /*84d0*/  IMAD.WIDE.U32.X R4, R23, UR7, R4, P1 ;  /* 0x0000000717047c25 */ /* 0x000fc800088e0404 */
[----:B------:R-:W-:-:S07]  /*84e0*/  IMAD.MOV.U32 R6, RZ, RZ, R4 ;  /* 0x000000ffff067224 */ /* 0x000fce00078e0004 */
.L_x_175:
[----:B------:R-:W-:Y:S01]  /*84f0*/  ULDC UR4, c[0x0][0x648] ;  /* 0x0001920000047ab9 */ /* 0x000fe20000000800 */
[----:B------:R-:W-:Y:S01]  /*8500*/  LOP3.LUT R4, R22, UR16, RZ, 0xc0, !PT ;  /* 0x0000001016047c12 */ /* 0x000fe2000f8ec0ff */
[----:B------:R-:W-:Y:S01]  /*8510*/  ULDC UR5, c[0x0][0x610] ;  /* 0x0001840000057ab9 */ /* 0x000fe20000000800 */
[----:B------:R-:W-:Y:S01]  /*8520*/  SHF.R.U64 R5, R6, UR4, R5 ;  /* 0x0000000406057c19 */ /* 0x000fe20008001205 */
[----:B------:R-:W-:Y:S01]  /*8530*/  ULDC UR4, c[0x0][0x638] ;  /* 0x00018e0000047ab9 */ /* 0x000fe20000000800 */
[----:B------:R-:W-:-:S03]  /*8540*/  LOP3.LUT R21, R21, UR15, RZ, 0xc0, !PT ;  /* 0x0000000f15157c12 */ /* 0x000fc6000f8ec0ff */
[----:B------:R-:W-:Y:S02]  /*8550*/  IMAD.MOV R7, RZ, RZ, -R5 ;  /* 0x000000ffff077224 */ /* 0x000fe400078e0a05 */
[----:B------:R-:W-:Y:S02]  /*8560*/  IMAD R4, R5, UR17, R4 ;  /* 0x0000001105047c24 */ /* 0x000fe4000f8e0204 */
[----:B------:R-:W-:Y:S01]  /*8570*/  IMAD R20, R7, UR4, R20 ;  /* 0x0000000407147c24 */ /* 0x000fe2000f8e0214 */
[----:B------:R-:W-:Y:S01]  /*8580*/  ULDC UR4, c[0x0][0x600] ;  /* 0x0001800000047ab9 */ /* 0x000fe20000000800 */
[----:B------:R-:W-:Y:S02]  /*8590*/  IMAD R15, R4, UR5, R15 ;  /* 0x00000005040f7c24 */ /* 0x000fe4000f8e020f */
[----:B------:R-:W-:Y:S02]  /*85a0*/  IMAD R20, R20, UR4, R21 ;  /* 0x0000000414147c24 */ /* 0x000fe4000f8e0215 */
[----:B------:R-:W-:-:S02]  /*85b0*/  IMAD.MOV.U32 R4, RZ, RZ, 0x1 ;  /* 0x00000001ff047424 */ /* 0x000fc400078e00ff */
[----:B------:R-:W-:Y:S01]  /*85c0*/  IMAD.MOV.U32 R7, RZ, RZ, R14 ;  /* 0x000000ffff077224 */ /* 0x000fe200078e000e */
[----:B------:R-:W-:Y:S02]  /*85d0*/  SEL R21, R20, R15, !P2 ;  /* 0x0000000f14157207 */ /* 0x000fe40005000000 */
[----:B------:R-:W-:-:S07]  /*85e0*/  SEL R20, R15, R20, !P2 ;  /* 0x000000140f147207 */ /* 0x000fce0005000000 */
.L_x_173:
[----:B------:R-:W-:Y:S05]  /*85f0*/  BSYNC B1 ;  /* 0x0000000000017941 */ /* 0x000fea0003800000 */
.L_x_172:
[----:B------:R-:W-:-:S13]  /*8600*/  LOP3.LUT P0, RZ, R4, 0xff, RZ, 0xc0, !PT ;  /* 0x000000ff04ff7812 */ /* 0x000fda000780c0ff */
[----:B------:R-:W-:Y:S05]  /*8610*/  @P0 BRA `(.L_x_176) ;  /* 0xfffffff400400947 */ /* 0x000fea000383ffff */
[----:B------:R-:W-:Y:S05]  /*8620*/  BSYNC B0 ;  /* 0x0000000000007941 */ /* 0x000fea0003800000 */
.L_x_165:
[----:B------:R-:W-:-:S03]  /*8630*/  UMOV UR4, 0xffffffff ;  /* 0xffffffff00047882 */ /* 0x000fc60000000000 */
[----:B------:R-:W-:Y:S05]  /*8640*/  BRA.DIV UR4, `(.L_x_177) ;  /* 0x0000000e04a07947 */ /* 0x000fea000b800000 */
[----:B------:R-:W-:-:S13]  /*8650*/  ELECT P6, URZ, PT ;  /* 0x00000000003f782f */ /* 0x000fda00038c0000 */
.L_x_209:
[----:B------:R-:W-:Y:S04]  /*8660*/  BSSY B0, `(.L_x_178) ;  /* 0x00000cd000007945 */ /* 0x000fe80003800000 */
[----:B------:R-:W-:Y:S05]  /*8670*/  @!P6 BRA `(.L_x_179) ;  /* 0x0000000c002ce947 */ /* 0x000fea0003800000 */
[----:B------:R-:W-:-:S04]  /*8680*/  LOP3.LUT R18, R18, 0x2, RZ, 0xfc, !PT ;  /* 0x0000000212127812 */ /* 0x000fc800078efcff */
[----:B------:R-:W-:-:S13]  /*8690*/  ISETP.NE.AND P0, PT, R18, 0x3, PT ;  /* 0x000000031200780c */ /* 0x000fda0003f05270 */
[----:B------:R-:W-:Y:S05]  /*86a0*/  @!P0 BRA `(.L_x_180) ;  /* 0x0000000000048947 */ /* 0x000fea0003800000 */
[----:B------:R-:W-:Y:S01]  /*86b0*/  BPT.TRAP 0x1 ;  /* 0x000000040000795c */ /* 0x000fe20000300000 */
.L_x_180:
[----:B------:R-:W0:Y:S01]  /*86c0*/  S2R R5, SR_CgaCtaId ;  /* 0x0000000000057919 */ /* 0x000e220000008800 */
[----:B------:R-:W-:Y:S02]  /*86d0*/  MOV R0, 0x400 ;  /* 0x0000040000007802 */ /* 0x000fe40000000f00 */
[----:B------:R-:W-:Y:S02]  /*86e0*/  SHF.L.U32 R2, R3, 0x1f, RZ ;  /* 0x0000001f03027819 */ /* 0x000fe400000006ff */
[----:B0-----:R-:W-:-:S05]  /*86f0*/  LEA R5, R5, R0, 0x18 ;  /* 0x0000000005057211 */ /* 0x001fca00078ec0ff */
[----:B------:R-:W-:-:S04]  /*8700*/  VIADD R5, R5, 0xb0 ;  /* 0x000000b005057836 */ /* 0x000fc80000000000 */
[C---:B------:R-:W-:Y:S02]  /*8710*/  IMAD R7, R8.reuse, 0x8, R5 ;  /* 0x0000000808077824 */ /* 0x040fe400078e0205 */
[----:B------:R-:W-:Y:S02]  /*8720*/  VIADD R8, R8, 0x1 ;  /* 0x0000000108087836 */ /* 0x000fe40000000000 */
[----:B------:R-:W0:Y:S03]  /*8730*/  SYNCS.PHASECHK.TRANS64.TRYWAIT P0, [R7+URZ], R2 ;  /* 0x00000002070075a7 */ /* 0x000e26000800017f */
[----:B------:R-:W-:-:S04]  /*8740*/  ISETP.NE.AND P1, PT, R8, 0x16, PT ;  /* 0x000000160800780c */ /* 0x000fc80003f25270 */
[----:B------:R-:W-:Y:S02]  /*8750*/  SEL R0, RZ, 0x1, P1 ;  /* 0x00000001ff007807 */ /* 0x000fe40000800000 */
[----:B------:R-:W-:Y:S02]  /*8760*/  SEL R8, R8, RZ, P1 ;  /* 0x000000ff08087207 */ /* 0x000fe40000800000 */
[----:B------:R-:W-:-:S03]  /*8770*/  LOP3.LUT R9, R3, R0, RZ, 0x3c, !PT ;  /* 0x0000000003097212 */ /* 0x000fc600078e3cff */
[----:B------:R-:W-:Y:S01]  /*8780*/  IMAD R6, R8, 0x8, R5 ;  /* 0x0000000808067824 */ /* 0x000fe200078e0205 */
[----:B------:R-:W-:Y:S01]  /*8790*/  SHF.L.U32 R3, R9, 0x1f, RZ ;  /* 0x0000001f09037819 */ /* 0x000fe200000006ff */
[----:B0-----:R-:W-:Y:S06]  /*87a0*/  @!P0 BRA `(.L_x_181) ;  /* 0x0000000c00688947 */ /* 0x001fec0003800000 */
.L_x_210:
[----:B------:R-:W1:Y:S01]  /*87b0*/  SYNCS.PHASECHK.TRANS64.TRYWAIT P0, [R6+URZ], R3 ;  /* 0x00000003060075a7 */ /* 0x000e62000800017f */
[----:B------:R-:W-:-:S05]  /*87c0*/  VIADD R0, R8, 0x1 ;  /* 0x0000000108007836 */ /* 0x000fca0000000000 */
[----:B------:R-:W-:-:S04]  /*87d0*/  ISETP.NE.AND P1, PT, R0, 0x16, PT ;  /* 0x000000160000780c */ /* 0x000fc80003f25270 */
[----:B0-----:R-:W-:Y:S02]  /*87e0*/  SEL R2, RZ, 0x1, P1 ;  /* 0x00000001ff027807 */ /* 0x001fe40000800000 */
[----:B------:R-:W-:Y:S02]  /*87f0*/  SEL R0, R0, RZ, P1 ;  /* 0x000000ff00007207 */ /* 0x000fe40000800000 */
[----:B------:R-:W-:-:S03]  /*8800*/  LOP3.LUT R9, R9, R2, RZ, 0x3c, !PT ;  /* 0x0000000209097212 */ /* 0x000fc600078e3cff */
[----:B------:R-:W-:Y:S01]  /*8810*/  IMAD R7, R0, 0x8, R5 ;  /* 0x0000000800077824 */ /* 0x000fe200078e0205 */
[----:B------:R-:W-:Y:S01]  /*8820*/  SHF.L.U32 R4, R9, 0x1f, RZ ;  /* 0x0000001f09047819 */ /* 0x000fe200000006ff */
[----:B-1----:R-:W-:Y:S06]  /*8830*/  @!P0 BRA `(.L_x_182) ;  /* 0x0000000c00588947 */ /* 0x002fec0003800000 */
.L_x_211:
[----:B------:R-:W1:Y:S01]  /*8840*/  SYNCS.PHASECHK.TRANS64.TRYWAIT P0, [R7+URZ], R4 ;  /* 0x00000004070075a7 */ /* 0x000e62000800017f */
[----:B------:R-:W-:-:S05]  /*8850*/  VIADD R0, R0, 0x1 ;  /* 0x0000000100007836 */ /* 0x000fca0000000000 */
[----:B------:R-:W-:-:S04]  /*8860*/  ISETP.NE.AND P1, PT, R0, 0x16, PT ;  /* 0x000000160000780c */ /* 0x000fc80003f25270 */
[----:B------:R-:W-:Y:S02]  /*8870*/  SEL R2, RZ, 0x1, P1 ;  /* 0x00000001ff027807 */ /* 0x000fe40000800000 */
[----:B------:R-:W-:Y:S02]  /*8880*/  SEL R0, R0, RZ, P1 ;  /* 0x000000ff00007207 */ /* 0x000fe40000800000 */
[----:B------:R-:W-:-:S03]  /*8890*/  LOP3.LUT R9, R9, R2, RZ, 0x3c, !PT ;  /* 0x0000000209097212 */ /* 0x000fc600078e3cff */
[----:B0-----:R-:W-:Y:S01]  /*88a0*/  IMAD R6, R0, 0x8, R5 ;  /* 0x0000000800067824 */ /* 0x001fe200078e0205 */
[----:B------:R-:W-:Y:S01]  /*88b0*/  SHF.L.U32 R3, R9, 0x1f, RZ ;  /* 0x0000001f09037819 */ /* 0x000fe200000006ff */
[----:B-1----:R-:W-:Y:S06]  /*88c0*/  @!P0 BRA `(.L_x_183) ;  /* 0x0000000c00488947 */ /* 0x002fec0003800000 */
.L_x_212:
        /* <DEDUP_REMOVED lines=9> */
.L_x_213:
        /* <DEDUP_REMOVED lines=9> */
.L_x_214:
        /* <DEDUP_REMOVED lines=9> */
.L_x_215:
        /* <DEDUP_REMOVED lines=9> */
.L_x_216:
        /* <DEDUP_REMOVED lines=9> */
.L_x_217:
        /* <DEDUP_REMOVED lines=9> */
.L_x_218:
        /* <DEDUP_REMOVED lines=9> */
.L_x_219:
        /* <DEDUP_REMOVED lines=9> */
.L_x_220:
        /* <DEDUP_REMOVED lines=9> */
.L_x_221:
        /* <DEDUP_REMOVED lines=9> */
.L_x_222:
        /* <DEDUP_REMOVED lines=9> */
.L_x_223:
        /* <DEDUP_REMOVED lines=9> */
.L_x_224:
        /* <DEDUP_REMOVED lines=9> */
.L_x_225:
        /* <DEDUP_REMOVED lines=9> */
.L_x_226:
        /* <DEDUP_REMOVED lines=9> */
.L_x_227:
        /* <DEDUP_REMOVED lines=9> */
.L_x_228:
        /* <DEDUP_REMOVED lines=9> */
.L_x_229:
[----:B------:R-:W1:Y:S01]  /*9260*/  SYNCS.PHASECHK.TRANS64.TRYWAIT P0, [R7+URZ], R4 ;  /* 0x00000004070075a7 */ /* 0x000e62000800017f */
[----:B------:R-:W-:-:S05]  /*9270*/  VIADD R0, R0, 0x1 ;  /* 0x0000000100007836 */ /* 0x000fca0000000000 */
[----:B------:R-:W-:-:S04]  /*9280*/  ISETP.NE.AND P1, PT, R0, 0x16, PT ;  /* 0x000000160000780c */ /* 0x000fc80003f25270 */
[----:B------:R-:W-:Y:S02]  /*9290*/  SEL R2, RZ, 0x1, P1 ;  /* 0x00000001ff027807 */ /* 0x000fe40000800000 */
[----:B------:R-:W-:Y:S02]  /*92a0*/  SEL R0, R0, RZ, P1 ;  /* 0x000000ff00007207 */ /* 0x000fe40000800000 */
[----:B------:R-:W-:Y:S01]  /*92b0*/  LOP3.LUT R2, R9, R2, RZ, 0x3c, !PT ;  /* 0x0000000209027212 */ /* 0x000fe200078e3cff */
[----:B-1----:R-:W-:Y:S06]  /*92c0*/  @!P0 BRA `(.L_x_201) ;  /* 0x0000000800308947 */ /* 0x002fec0003800000 */
.L_x_230:
[----:B------:R-:W-:Y:S01]  /*92d0*/  IMAD R5, R0, 0x8, R5 ;  /* 0x0000000800057824 */ /* 0x000fe200078e0205 */
[----:B------:R-:W-:-:S07]  /*92e0*/  SHF.L.U32 R0, R2, 0x1f, RZ ;  /* 0x0000001f02007819 */ /* 0x000fce00000006ff */
.L_x_202:
[----:B--2---:R2:W3:Y:S02]  /*92f0*/  SYNCS.PHASECHK.TRANS64.TRYWAIT P0, [R5+URZ], R0 ;  /* 0x00000000050075a7 */ /* 0x0044e4000800017f */
[----:B---3--:R-:W-:Y:S05]  /*9300*/  @!P0 NANOSLEEP.SYNCS 0x989680 ;  /* 0x009896800000895d */ /* 0x008fea0003900000 */
[----:B------:R-:W3:Y:S02]  /*9310*/  @!P0 SYNCS.PHASECHK.TRANS64 P0, [R5+URZ], R0 ;  /* 0x00000000050085a7 */ /* 0x000ee4000800007f */
[----:B---3--:R-:W-:Y:S05]  /*9320*/  @!P0 BRA `(.L_x_202) ;  /* 0xfffffffc00f08947 */ /* 0x008fea000383ffff */
.L_x_179:
[----:B------:R-:W-:Y:S05]  /*9330*/  BSYNC B0 ;  /* 0x0000000000007941 */ /* 0x000fea0003800000 */
.L_x_178:
[----:B------:R-:W-:Y:S05]  /*9340*/  EXIT ;  /* 0x000000000000794d */ /* 0x000fea0003800000 */
.L_x_22:
[----:B-1----:R1:W2:Y:S02]  /*9350*/  SYNCS.PHASECHK.TRANS64.TRYWAIT P1, [R3+URZ], R0 ;  /* 0x00000000030075a7 */ /* 0x0022a4000802017f */
[----:B--2---:R-:W-:Y:S05]  /*9360*/  @!P1 NANOSLEEP.SYNCS 0x989680 ;  /* 0x009896800000995d */ /* 0x004fea0003900000 */
[----:B------:R-:W2:Y:S02]  /*9370*/  @!P1 SYNCS.PHASECHK.TRANS64 P1, [R3+URZ], R0 ;  /* 0x00000000030095a7 */ /* 0x000ea4000802007f */
[----:B--2---:R-:W-:Y:S05]  /*9380*/  @!P1 BRA `(.L_x_22) ;  /* 0xfffffffc00f09947 */ /* 0x004fea000383ffff */
[----:B------:R-:W-:Y:S05]  /*9390*/  BRA `(.L_x_21) ;  /* 0xffffff8400987947 */ /* 0x000fea000383ffff */
.L_x_27:
[----:B-1----:R-:W-:-:S04]  /*93a0*/  IMAD.U32 R5, RZ, RZ, UR4 ;  /* 0x00000004ff057e24 */ /* 0x002fc8000f8e00ff */
[----:B------:R1:W2:Y:S03]  /*93b0*/  SYNCS.PHASECHK.TRANS64.TRYWAIT P1, [R5+URZ], R4 ;  /* 0x00000004050075a7 */ /* 0x0002a6000802017f */
[----:B--2---:R-:W-:Y:S05]  /*93c0*/  @!P1 NANOSLEEP.SYNCS 0x989680 ;  /* 0x009896800000995d */ /* 0x004fea0003900000 */
[----:B------:R-:W2:Y:S02]  /*93d0*/  @!P1 SYNCS.PHASECHK.TRANS64 P1, [R5+URZ], R4 ;  /* 0x00000004050095a7 */ /* 0x000ea4000802007f */
[----:B--2---:R-:W-:Y:S05]  /*93e0*/  @!P1 BRA `(.L_x_27) ;  /* 0xfffffffc00ec9947 */ /* 0x004fea000383ffff */
[----:B------:R-:W-:Y:S05]  /*93f0*/  BRA `(.L_x_26) ;  /* 0xffffff8800147947 */ /* 0x000fea000383ffff */
.L_x_166:
[----:B------:R-:W-:Y:S01]  /*9400*/  BSSY B1, `(.L_x_203) ;  /* 0x0000006000017945 */ /* 0x000fe20003800000 */
[----:B------:R-:W-:-:S07]  /*9410*/  IMAD.MOV.U32 R15, RZ, RZ, -0x1 ;  /* 0xffffffffff0f7424 */ /* 0x000fce00078e00ff */
[----:B------:R-:W-:Y:S05]  /*9420*/  WARPSYNC.COLLECTIVE R15, `(.L_x_204) ;  /* 0x000000000f0c7348 */ /* 0x000fea0003c00000 */
[----:B------:R-:W-:Y:S02]  /*9430*/  ELECT P6, UR62, PT ;  /* 0x00000000003e782f */ /* 0x000fe400038c0000 */
[----:B------:R-:W-:Y:S01]  /*9440*/  MOV R14, UR62 ;  /* 0x0000003e000e7c02 */ /* 0x000fe20008000f00 */
[----:B------:R-:W-:Y:S10]  /*9450*/  ENDCOLLECTIVE ;  /* 0x000000000000791b */ /* 0x000ff40003800000 */
.L_x_204:
[----:B------:R-:W-:Y:S05]  /*9460*/  BSYNC B1 ;  /* 0x0000000000017941 */ /* 0x000fea0003800000 */
.L_x_203:
[----:B------:R-:W-:Y:S05]  /*9470*/  BRA `(.L_x_205) ;  /* 0xffffffe400b47947 */ /* 0x000fea000383ffff */
.L_x_169:
[----:B-1----:R1:W2:Y:S02]  /*9480*/  SYNCS.PHASECHK.TRANS64.TRYWAIT P0, [R23+URZ+0xb0], R14 ;  /* 0x0000b00e170075a7 */ /* 0x0022a4000800017f */
[----:B--2---:R-:W-:Y:S05]  /*9490*/  @!P0 NANOSLEEP.SYNCS 0x989680 ;  /* 0x009896800000895d */ /* 0x004fea0003900000 */
[----:B------:R-:W2:Y:S02]  /*94a0*/  @!P0 SYNCS.PHASECHK.TRANS64 P0, [R23+URZ+0xb0], R14 ;  /* 0x0000b00e170085a7 */ /* 0x000ea4000800007f */
[----:B--2---:R-:W-:Y:S05]  /*94b0*/  @!P0 BRA `(.L_x_169) ;  /* 0xfffffffc00f08947 */ /* 0x004fea000383ffff */
[----:B------:R-:W-:Y:S05]  /*94c0*/  BRA `(.L_x_206) ;  /* 0xffffffe400ec7947 */ /* 0x000fea000383ffff */
.L_x_177:
[----:B------:R-:W-:Y:S01]  /*94d0*/  BSSY B0, `(.L_x_207) ;  /* 0x0000006000007945 */ /* 0x000fe20003800000 */
[----:B------:R-:W-:-:S07]  /*94e0*/  IMAD.MOV.U32 R15, RZ, RZ, -0x1 ;  /* 0xffffffffff0f7424 */ /* 0x000fce00078e00ff */
[----:B------:R-:W-:Y:S05]  /*94f0*/  WARPSYNC.COLLECTIVE R15, `(.L_x_208) ;  /* 0x000000000f0c7348 */ /* 0x000fea0003c00000 */
[----:B------:R-:W-:Y:S02]  /*9500*/  ELECT P6, UR62, PT ;  /* 0x00000000003e782f */ /* 0x000fe400038c0000 */
[----:B------:R-:W-:Y:S01]  /*9510*/  MOV R14, UR62 ;  /* 0x0000003e000e7c02 */ /* 0x000fe20008000f00 */
[----:B------:R-:W-:Y:S10]  /*9520*/  ENDCOLLECTIVE ;  /* 0x000000000000791b */ /* 0x000ff40003800000 */
.L_x_208:
[----:B------:R-:W-:Y:S05]  /*9530*/  BSYNC B0 ;  /* 0x0000000000007941 */ /* 0x000fea0003800000 */
.L_x_207:
[----:B------:R-:W-:Y:S05]  /*9540*/  BRA `(.L_x_209) ;  /* 0xfffffff000447947 */ /* 0x000fea000383ffff */
.L_x_181:
[----:B0-----:R0:W1:Y:S02]  /*9550*/  SYNCS.PHASECHK.TRANS64.TRYWAIT P0, [R7+URZ], R2 ;  /* 0x00000002070075a7 */ /* 0x001064000800017f */
[----:B-1----:R-:W-:Y:S05]  /*9560*/  @!P0 NANOSLEEP.SYNCS 0x989680 ;  /* 0x009896800000895d */ /* 0x002fea0003900000 */
[----:B------:R-:W1:Y:S02]  /*9570*/  @!P0 SYNCS.PHASECHK.TRANS64 P0, [R7+URZ], R2 ;  /* 0x00000002070085a7 */ /* 0x000e64000800007f */
[----:B-1----:R-:W-:Y:S05]  /*9580*/  @!P0 BRA `(.L_x_181) ;  /* 0xfffffffc00f08947 */ /* 0x002fea000383ffff */
[----:B------:R-:W-:Y:S05]  /*9590*/  BRA `(.L_x_210) ;  /* 0xfffffff000847947 */ /* 0x000fea000383ffff */
.L_x_182:
[----:B0-----:R0:W1:Y:S02]  /*95a0*/  SYNCS.PHASECHK.TRANS64.TRYWAIT P0, [R6+URZ], R3 ;  /* 0x00000003060075a7 */ /* 0x001064000800017f */
[----:B-1----:R-:W-:Y:S05]  /*95b0*/  @!P0 NANOSLEEP.SYNCS 0x989680 ;  /* 0x009896800000895d */ /* 0x002fea0003900000 */
[----:B------:R-:W1:Y:S02]  /*95c0*/  @!P0 SYNCS.PHASECHK.TRANS64 P0, [R6+URZ], R3 ;  /* 0x00000003060085a7 */ /* 0x000e64000800007f */
[----:B-1----:R-:W-:Y:S05]  /*95d0*/  @!P0 BRA `(.L_x_182) ;  /* 0xfffffffc00f08947 */ /* 0x002fea000383ffff */
[----:B------:R-:W-:Y:S05]  /*95e0*/  BRA `(.L_x_211) ;  /* 0xfffffff000947947 */ /* 0x000fea000383ffff */
.L_x_183:
[----:B0-----:R0:W1:Y:S02]  /*95f0*/  SYNCS.PHASECHK.TRANS64.TRYWAIT P0, [R7+URZ], R4 ;  /* 0x00000004070075a7 */ /* 0x001064000800017f */
[----:B-1----:R-:W-:Y:S05]  /*9600*/  @!P0 NANOSLEEP.SYNCS 0x989680 ;  /* 0x009896800000895d */ /* 0x002fea0003900000 */
[----:B------:R-:W1:Y:S02]  /*9610*/  @!P0 SYNCS.PHASECHK.TRANS64 P0, [R7+URZ], R4 ;  /* 0x00000004070085a7 */ /* 0x000e64000800007f */
[----:B-1----:R-:W-:Y:S05]  /*9620*/  @!P0 BRA `(.L_x_183) ;  /* 0xfffffffc00f08947 */ /* 0x002fea000383ffff */
[----:B------:R-:W-:Y:S05]  /*9630*/  BRA `(.L_x_212) ;  /* 0xfffffff000a47947 */ /* 0x000fea000383ffff */
.L_x_184:
[----:B0-----:R0:W1:Y:S02]  /*9640*/  SYNCS.PHASECHK.TRANS64.TRYWAIT P0, [R6+URZ], R3 ;  /* 0x00000003060075a7 */ /* 0x001064000800017f */
[----:B-1----:R-:W-:Y:S05]  /*9650*/  @!P0 NANOSLEEP.SYNCS 0x989680 ;  /* 0x009896800000895d */ /* 0x002fea0003900000 */
[----:B------:R-:W1:Y:S02]  /*9660*/  @!P0 SYNCS.PHASECHK.TRANS64 P0, [R6+URZ], R3 ;  /* 0x00000003060085a7 */ /* 0x000e64000800007f */
[----:B-1----:R-:W-:Y:S05]  /*9670*/  @!P0 BRA `(.L_x_184) ;  /* 0xfffffffc00f08947 */ /* 0x002fea000383ffff */
[----:B------:R-:W-:Y:S05]  /*9680*/  BRA `(.L_x_213) ;  /* 0xfffffff000b47947 */ /* 0x000fea000383ffff */
.L_x_185:
[----:B0-----:R0:W1:Y:S02]  /*9690*/  SYNCS.PHASECHK.TRANS64.TRYWAIT P0, [R7+URZ], R4 ;  /* 0x00000004070075a7 */ /* 0x001064000800017f */
[----:B-1----:R-:W-:Y:S05]  /*96a0*/  @!P0 NANOSLEEP.SYNCS 0x989680 ;  /* 0x009896800000895d */ /* 0x002fea0003900000 */
[----:B------:R-:W1:Y:S02]  /*96b0*/  @!P0 SYNCS.PHASECHK.TRANS64 P0, [R7+URZ], R4 ;  /* 0x00000004070085a7 */ /* 0x000e64000800007f */
[----:B-1----:R-:W-:Y:S05]  /*96c0*/  @!P0 BRA `(.L_x_185) ;  /* 0xfffffffc00f08947 */ /* 0x002fea000383ffff */
[----:B------:R-:W-:Y:S05]  /*96d0*/  BRA `(.L_x_214) ;  /* 0xfffffff000c47947 */ /* 0x000fea000383ffff */
.L_x_186:
[----:B0-----:R0:W1:Y:S02]  /*96e0*/  SYNCS.PHASECHK.TRANS64.TRYWAIT P0, [R6+URZ], R3 ;  /* 0x00000003060075a7 */ /* 0x001064000800017f */
[----:B-1----:R-:W-:Y:S05]  /*96f0*/  @!P0 NANOSLEEP.SYNCS 0x989680 ;  /* 0x009896800000895d */ /* 0x002fea0003900000 */
[----:B------:R-:W1:Y:S02]  /*9700*/  @!P0 SYNCS.PHASECHK.TRANS64 P0, [R6+URZ], R3 ;  /* 0x00000003060085a7 */ /* 0x000e64000800007f */
[----:B-1----:R-:W-:Y:S05]  /*9710*/  @!P0 BRA `(.L_x_186) ;  /* 0xfffffffc00f08947 */ /* 0x002fea000383ffff */
[----:B------:R-:W-:Y:S05]  /*9720*/  BRA `(.L_x_215) ;  /* 0xfffffff000d47947 */ /* 0x000fea000383ffff */
.L_x_187:
[----:B0-----:R0:W1:Y:S02]  /*9730*/  SYNCS.PHASECHK.TRANS64.TRYWAIT P0, [R7+URZ], R4 ;  /* 0x00000004070075a7 */ /* 0x001064000800017f */
[----:B-1----:R-:W-:Y:S05]  /*9740*/  @!P0 NANOSLEEP.SYNCS 0x989680 ;  /* 0x009896800000895d */ /* 0x002fea0003900000 */
[----:B------:R-:W1:Y:S02]  /*9750*/  @!P0 SYNCS.PHASECHK.TRANS64 P0, [R7+URZ], R4 ;  /* 0x00000004070085a7 */ /* 0x000e64000800007f */
[----:B-1----:R-:W-:Y:S05]  /*9760*/  @!P0 BRA `(.L_x_187) ;  /* 0xfffffffc00f08947 */ /* 0x002fea000383ffff */
[----:B------:R-:W-:Y:S05]  /*9770*/  BRA `(.L_x_216) ;  /* 0xfffffff000e47947 */ /* 0x000fea000383ffff */
.L_x_188:
[----:B0-----:R0:W1:Y:S02]  /*9780*/  SYNCS.PHASECHK.TRANS64.TRYWAIT P0, [R6+URZ], R3 ;  /* 0x00000003060075a7 */ /* 0x001064000800017f */
[----:B-1----:R-:W-:Y:S05]  /*9790*/  @!P0 NANOSLEEP.SYNCS 0x989680 ;  /* 0x009896800000895d */ /* 0x002fea0003900000 */
[----:B------:R-:W1:Y:S02]  /*97a0*/  @!P0 SYNCS.PHASECHK.TRANS64 P0, [R6+URZ], R3 ;  /* 0x00000003060085a7 */ /* 0x000e64000800007f */
[----:B-1----:R-:W-:Y:S05]  /*97b0*/  @!P0 BRA `(.L_x_188) ;  /* 0xfffffffc00f08947 */ /* 0x002fea000383ffff */
[----:B------:R-:W-:Y:S05]  /*97c0*/  BRA `(.L_x_217) ;  /* 0xfffffff000f47947 */ /* 0x000fea000383ffff */
.L_x_189:
[----:B0-----:R0:W1:Y:S02]  /*97d0*/  SYNCS.PHASECHK.TRANS64.TRYWAIT P0, [R7+URZ], R4 ;  /* 0x00000004070075a7 */ /* 0x001064000800017f */
[----:B-1----:R-:W-:Y:S05]  /*97e0*/  @!P0 NANOSLEEP.SYNCS 0x989680 ;  /* 0x009896800000895d */ /* 0x002fea0003900000 */
[----:B------:R-:W1:Y:S02]  /*97f0*/  @!P0 SYNCS.PHASECHK.TRANS64 P0, [R7+URZ], R4 ;  /* 0x00000004070085a7 */ /* 0x000e64000800007f */
[----:B-1----:R-:W-:Y:S05]  /*9800*/  @!P0 BRA `(.L_x_189) ;  /* 0xfffffffc00f08947 */ /* 0x002fea000383ffff */
[----:B------:R-:W-:Y:S05]  /*9810*/  BRA `(.L_x_218) ;  /* 0xfffffff400047947 */ /* 0x000fea000383ffff */
.L_x_190:
[----:B0-----:R0:W1:Y:S02]  /*9820*/  SYNCS.PHASECHK.TRANS64.TRYWAIT P0, [R6+URZ], R3 ;  /* 0x00000003060075a7 */ /* 0x001064000800017f */
[----:B-1----:R-:W-:Y:S05]  /*9830*/  @!P0 NANOSLEEP.SYNCS 0x989680 ;  /* 0x009896800000895d */ /* 0x002fea0003900000 */
[----:B------:R-:W1:Y:S02]  /*9840*/  @!P0 SYNCS.PHASECHK.TRANS64 P0, [R6+URZ], R3 ;  /* 0x00000003060085a7 */ /* 0x000e64000800007f */
[----:B-1----:R-:W-:Y:S05]  /*9850*/  @!P0 BRA `(.L_x_190) ;  /* 0xfffffffc00f08947 */ /* 0x002fea000383ffff */
[----:B------:R-:W-:Y:S05]  /*9860*/  BRA `(.L_x_219) ;  /* 0xfffffff400147947 */ /* 0x000fea000383ffff */
.L_x_191:
[----:B0-----:R0:W1:Y:S02]  /*9870*/  SYNCS.PHASECHK.TRANS64.TRYWAIT P0, [R7+URZ], R4 ;  /* 0x00000004070075a7 */ /* 0x001064000800017f */
[----:B-1----:R-:W-:Y:S05]  /*9880*/  @!P0 NANOSLEEP.SYNCS 0x989680 ;  /* 0x009896800000895d */ /* 0x002fea0003900000 */
[----:B------:R-:W1:Y:S02]  /*9890*/  @!P0 SYNCS.PHASECHK.TRANS64 P0, [R7+URZ], R4 ;  /* 0x00000004070085a7 */ /* 0x000e64000800007f */
[----:B-1----:R-:W-:Y:S05]  /*98a0*/  @!P0 BRA `(.L_x_191) ;  /* 0xfffffffc00f08947 */ /* 0x002fea000383ffff */
[----:B------:R-:W-:Y:S05]  /*98b0*/  BRA `(.L_x_220) ;  /* 0xfffffff400247947 */ /* 0x000fea000383ffff */
.L_x_192:
[----:B0-----:R0:W1:Y:S02]  /*98c0*/  SYNCS.PHASECHK.TRANS64.TRYWAIT P0, [R6+URZ], R3 ;  /* 0x00000003060075a7 */ /* 0x001064000800017f */
[----:B-1----:R-:W-:Y:S05]  /*98d0*/  @!P0 NANOSLEEP.SYNCS 0x989680 ;  /* 0x009896800000895d */ /* 0x002fea0003900000 */
[----:B------:R-:W1:Y:S02]  /*98e0*/  @!P0 SYNCS.PHASECHK.TRANS64 P0, [R6+URZ], R3 ;  /* 0x00000003060085a7 */ /* 0x000e64000800007f */
[----:B-1----:R-:W-:Y:S05]  /*98f0*/  @!P0 BRA `(.L_x_192) ;  /* 0xfffffffc00f08947 */ /* 0x002fea000383ffff */
[----:B------:R-:W-:Y:S05]  /*9900*/  BRA `(.L_x_221) ;  /* 0xfffffff400347947 */ /* 0x000fea000383ffff */
.L_x_193:
[----:B0-----:R0:W1:Y:S02]  /*9910*/  SYNCS.PHASECHK.TRANS64.TRYWAIT P0, [R7+URZ], R4 ;  /* 0x00000004070075a7 */ /* 0x001064000800017f */
[----:B-1----:R-:W-:Y:S05]  /*9920*/  @!P0 NANOSLEEP.SYNCS 0x989680 ;  /* 0x009896800000895d */ /* 0x002fea0003900000 */
[----:B------:R-:W1:Y:S02]  /*9930*/  @!P0 SYNCS.PHASECHK.TRANS64 P0, [R7+URZ], R4 ;  /* 0x00000004070085a7 */ /* 0x000e64000800007f */
[----:B-1----:R-:W-:Y:S05]  /*9940*/  @!P0 BRA `(.L_x_193) ;  /* 0xfffffffc00f08947 */ /* 0x002fea000383ffff */
[----:B------:R-:W-:Y:S05]  /*9950*/  BRA `(.L_x_222) ;  /* 0xfffffff400447947 */ /* 0x000fea000383ffff */
.L_x_194:
[----:B0-----:R0:W1:Y:S02]  /*9960*/  SYNCS.PHASECHK.TRANS64.TRYWAIT P0, [R6+URZ], R3 ;  /* 0x00000003060075a7 */ /* 0x001064000800017f */
[----:B-1----:R-:W-:Y:S05]  /*9970*/  @!P0 NANOSLEEP.SYNCS 0x989680 ;  /* 0x009896800000895d */ /* 0x002fea0003900000 */
[----:B------:R-:W1:Y:S02]  /*9980*/  @!P0 SYNCS.PHASECHK.TRANS64 P0, [R6+URZ], R3 ;  /* 0x00000003060085a7 */ /* 0x000e64000800007f */
[----:B-1----:R-:W-:Y:S05]  /*9990*/  @!P0 BRA `(.L_x_194) ;  /* 0xfffffffc00f08947 */ /* 0x002fea000383ffff */
[----:B------:R-:W-:Y:S05]  /*99a0*/  BRA `(.L_x_223) ;  /* 0xfffffff400547947 */ /* 0x000fea000383ffff */
.L_x_195:
[----:B0-----:R0:W1:Y:S02]  /*99b0*/  SYNCS.PHASECHK.TRANS64.TRYWAIT P0, [R7+URZ], R4 ;  /* 0x00000004070075a7 */ /* 0x001064000800017f */
[----:B-1----:R-:W-:Y:S05]  /*99c0*/  @!P0 NANOSLEEP.SYNCS 0x989680 ;  /* 0x009896800000895d */ /* 0x002fea0003900000 */
[----:B------:R-:W1:Y:S02]  /*99d0*/  @!P0 SYNCS.PHASECHK.TRANS64 P0, [R7+URZ], R4 ;  /* 0x00000004070085a7 */ /* 0x000e64000800007f */
[----:B-1----:R-:W-:Y:S05]  /*99e0*/  @!P0 BRA `(.L_x_195) ;  /* 0xfffffffc00f08947 */ /* 0x002fea000383ffff */
[----:B------:R-:W-:Y:S05]  /*99f0*/  BRA `(.L_x_224) ;  /* 0xfffffff400647947 */ /* 0x000fea000383ffff */
.L_x_196:
[----:B0-----:R0:W1:Y:S02]  /*9a00*/  SYNCS.PHASECHK.TRANS64.TRYWAIT P0, [R6+URZ], R3 ;  /* 0x00000003060075a7 */ /* 0x001064000800017f */
[----:B-1----:R-:W-:Y:S05]  /*9a10*/  @!P0 NANOSLEEP.SYNCS 0x989680 ;  /* 0x009896800000895d */ /* 0x002fea0003900000 */
[----:B------:R-:W1:Y:S02]  /*9a20*/  @!P0 SYNCS.PHASECHK.TRANS64 P0, [R6+URZ], R3 ;  /* 0x00000003060085a7 */ /* 0x000e64000800007f */
[----:B-1----:R-:W-:Y:S05]  /*9a30*/  @!P0 BRA `(.L_x_196) ;  /* 0xfffffffc00f08947 */ /* 0x002fea000383ffff */
[----:B------:R-:W-:Y:S05]  /*9a40*/  BRA `(.L_x_225) ;  /* 0xfffffff400747947 */ /* 0x000fea000383ffff */
.L_x_197:
[----:B0-----:R0:W1:Y:S02]  /*9a50*/  SYNCS.PHASECHK.TRANS64.TRYWAIT P0, [R7+URZ], R4 ;  /* 0x00000004070075a7 */ /* 0x001064000800017f */
[----:B-1----:R-:W-:Y:S05]  /*9a60*/  @!P0 NANOSLEEP.SYNCS 0x989680 ;  /* 0x009896800000895d */ /* 0x002fea0003900000 */
[----:B------:R-:W1:Y:S02]  /*9a70*/  @!P0 SYNCS.PHASECHK.TRANS64 P0, [R7+URZ], R4 ;  /* 0x00000004070085a7 */ /* 0x000e64000800007f */
[----:B-1----:R-:W-:Y:S05]  /*9a80*/  @!P0 BRA `(.L_x_197) ;  /* 0xfffffffc00f08947 */ /* 0x002fea000383ffff */
[----:B------:R-:W-:Y:S05]  /*9a90*/  BRA `(.L_x_226) ;  /* 0xfffffff400847947 */ /* 0x000fea000383ffff */
.L_x_198:
[----:B0-----:R0:W1:Y:S02]  /*9aa0*/  SYNCS.PHASECHK.TRANS64.TRYWAIT P0, [R6+URZ], R3 ;  /* 0x00000003060075a7 */ /* 0x001064000800017f */
[----:B-1----:R-:W-:Y:S05]  /*9ab0*/  @!P0 NANOSLEEP.SYNCS 0x989680 ;  /* 0x009896800000895d */ /* 0x002fea0003900000 */
[----:B------:R-:W1:Y:S02]  /*9ac0*/  @!P0 SYNCS.PHASECHK.TRANS64 P0, [R6+URZ], R3 ;  /* 0x00000003060085a7 */ /* 0x000e64000800007f */
[----:B-1----:R-:W-:Y:S05]  /*9ad0*/  @!P0 BRA `(.L_x_198) ;  /* 0xfffffffc00f08947 */ /* 0x002fea000383ffff */
[----:B------:R-:W-:Y:S05]  /*9ae0*/  BRA `(.L_x_227) ;  /* 0xfffffff400947947 */ /* 0x000fea000383ffff */
.L_x_199:
[----:B0-----:R0:W1:Y:S02]  /*9af0*/  SYNCS.PHASECHK.TRANS64.TRYWAIT P0, [R7+URZ], R4 ;  /* 0x00000004070075a7 */ /* 0x001064000800017f */
[----:B-1----:R-:W-:Y:S05]  /*9b00*/  @!P0 NANOSLEEP.SYNCS 0x989680 ;  /* 0x009896800000895d */ /* 0x002fea0003900000 */
[----:B------:R-:W1:Y:S02]  /*9b10*/  @!P0 SYNCS.PHASECHK.TRANS64 P0, [R7+URZ], R4 ;  /* 0x00000004070085a7 */ /* 0x000e64000800007f */
[----:B-1----:R-:W-:Y:S05]  /*9b20*/  @!P0 BRA `(.L_x_199) ;  /* 0xfffffffc00f08947 */ /* 0x002fea000383ffff */
[----:B------:R-:W-:Y:S05]  /*9b30*/  BRA `(.L_x_228) ;  /* 0xfffffff400a47947 */ /* 0x000fea000383ffff */
.L_x_200:
[----:B0-----:R0:W1:Y:S02]  /*9b40*/  SYNCS.PHASECHK.TRANS64.TRYWAIT P0, [R6+URZ], R3 ;  /* 0x00000003060075a7 */ /* 0x001064000800017f */
[----:B-1----:R-:W-:Y:S05]  /*9b50*/  @!P0 NANOSLEEP.SYNCS 0x989680 ;  /* 0x009896800000895d */ /* 0x002fea0003900000 */
[----:B------:R-:W1:Y:S02]  /*9b60*/  @!P0 SYNCS.PHASECHK.TRANS64 P0, [R6+URZ], R3 ;  /* 0x00000003060085a7 */ /* 0x000e64000800007f */
[----:B-1----:R-:W-:Y:S05]  /*9b70*/  @!P0 BRA `(.L_x_200) ;  /* 0xfffffffc00f08947 */ /* 0x002fea000383ffff */
[----:B------:R-:W-:Y:S05]  /*9b80*/  BRA `(.L_x_229) ;  /* 0xfffffff400b47947 */ /* 0x000fea000383ffff */
.L_x_201:
[----:B-1----:R1:W2:Y:S02]  /*9b90*/  SYNCS.PHASECHK.TRANS64.TRYWAIT P0, [R7+URZ], R4 ;  /* 0x00000004070075a7 */ /* 0x0022a4000800017f */
[----:B--2---:R-:W-:Y:S05]  /*9ba0*/  @!P0 NANOSLEEP.SYNCS 0x989680 ;  /* 0x009896800000895d */ /* 0x004fea0003900000 */
[----:B------:R-:W2:Y:S02]  /*9bb0*/  @!P0 SYNCS.PHASECHK.TRANS64 P0, [R7+URZ], R4 ;  /* 0x00000004070085a7 */ /* 0x000ea4000800007f */
[----:B--2---:R-:W-:Y:S05]  /*9bc0*/  @!P0 BRA `(.L_x_201) ;  /* 0xfffffffc00f08947 */ /* 0x004fea000383ffff */
[----:B------:R-:W-:Y:S05]  /*9bd0*/  BRA `(.L_x_230) ;  /* 0xfffffff400bc7947 */ /* 0x000fea000383ffff */
.L_x_231:
[----:B------:R-:W-:-:S00]  /*9be0*/  BRA `(.L_x_231) ;  /* 0xfffffffc00fc7947 */ /* 0x000fc0000383ffff */
[----:B------:R-:W-:-:S00]  /*9bf0*/  NOP ;  /* 0x0000000000007918 */ /* 0x000fc00000000000 */
        /* <DEDUP_REMOVED lines=8> */
.L_x_232:


//--------------------- .nv.global.init           --------------------------
	.section	.nv.global.init,"aw",@progbits
.nv.global.init:
	.type		$str$22,@object
	.size		$str$22,($str$23 - $str$22)
$str$22:
        /*0000*/ 	.byte	0x6b, 0x5f, 0x74, 0x69, 0x6c, 0x65, 0x5f, 0x63, 0x6f, 0x75, 0x6e, 0x74, 0x20, 0x3e, 0x3d, 0x20
        /*0010*/ 	.byte	0x31, 0x00
	.type		$str$23,@object
	.size		$str$23,(__unnamed_1 - $str$23)
$str$23:
        /*0012*/ 	.byte	0x2f, 0x74, 0x6d, 0x70, 0x2f, 0x63, 0x75, 0x74, 0x6c, 0x61, 0x73, 0x73, 0x5f, 0x73, 0x77, 0x65
        /*0022*/ 	.byte	0x65, 0x70, 0x5f, 0x73, 0x72, 0x63, 0x2f, 0x69, 0x6e, 0x63, 0x6c, 0x75, 0x64, 0x65, 0x2f, 0x63
        /*0032*/ 	.byte	0x75, 0x74, 0x6c, 0x61, 0x73, 0x73, 0x2f, 0x67, 0x65, 0x6d, 0x6d, 0x2f, 0x63, 0x6f, 0x6c, 0x6c
        /*0042*/ 	.byte	0x65, 0x63, 0x74, 0x69, 0x76, 0x65, 0x2f, 0x73, 0x6d, 0x39, 0x30, 0x5f, 0x6d, 0x6d, 0x61, 0x5f
        /*0052*/ 	.byte	0x74, 0x6d, 0x61, 0x5f, 0x67, 0x6d, 0x6d, 0x61, 0x5f, 0x73, 0x73, 0x5f, 0x77, 0x61, 0x72, 0x70
        /*0062*/ 	.byte	0x73, 0x70, 0x65, 0x63, 0x69, 0x61, 0x6c, 0x69, 0x7a, 0x65, 0x64, 0x2e, 0x68, 0x70, 0x70, 0x00
	.type		__unnamed_1,@object
	.size		__unnamed_1,(.L_0 - __unnamed_1)
__unnamed_1:
        /*0072*/ 	.byte	0x76, 0x6f, 0x69, 0x64, 0x20, 0x63, 0x75, 0x74, 0x6c, 0x61, 0x73, 0x73, 0x3a, 0x3a, 0x67, 0x65
        /* <DEDUP_REMOVED lines=180> */
        /*0bc2*/ 	.byte	0x74, 0x79, 0x5d, 0x00
.L_0:


//--------------------- .nv.shared._ZN7cutlass13device_kernelINS_4gemm6kernel13GemmUniversalIN4cute5tupleIJiiiiEEENS1_10collective13CollectiveMmaINS1_34MainloopSm90TmaGmmaWarpSpecializedILi22ENS5_IJNS4_1CILi2EEENSA_ILi1EEESC_EEENS1_35KernelTmaWarpSpecializedCooperativeEEENS5_IJNSA_ILi256EEENSA_ILi64EEENSA_ILi16EEEEEENS_6half_tENS5_IJlSC_lEEESK_SL_NS4_8TiledMMAINS4_8MMA_AtomIJNS4_4SM904GMMA25MMA_64x64x16_F32F16F16_SSILNSP_5MajorE0ELSR_0ELNSP_7ScaleInE1ELSS_1EEEEEENS4_6LayoutISD_NS5_IJSC_NSA_ILi0EEESW_EEEEENS5_IJNS4_10UnderscoreESZ_SZ_EEEEENS4_13SM90_TMA_LOADENS4_14ComposedLayoutINS4_7SwizzleILi1ELi4ELi3EEENS4_18smem_ptr_flag_bitsILi16EEENSV_INS5_IJNSA_ILi8EEESI_EEENS5_IJSI_SC_EEEEEEEvNS4_8identityENS4_23SM90_TMA_LOAD_MULTICASTES1C_vS1D_EENS_8epilogue10collective6detail29Sm90TmaWarpSpecializedAdapterINS1H_15DefaultEpilogueISK_SL_SL_NS1G_6thread17LinearCombinationISK_Li1EffLNS1L_9ScaleType4KindE0ELNS_15FloatRoundStyleE2ESK_EENS1_15EpilogueDefaultEEEEEvvEEEEvNT_6ParamsE --------------------------
	.section	.nv.shared._ZN7cutlass13device_kernelINS_4gemm6kernel13GemmUniversalIN4cute5tupleIJiiiiEEENS1_10collective13CollectiveMmaINS1_34MainloopSm90TmaGmmaWarpSpecializedILi22ENS5_IJNS4_1CILi2EEENSA_ILi1EEESC_EEENS1_35KernelTmaWarpSpecializedCooperativeEEENS5_IJNSA_ILi256EEENSA_ILi64EEENSA_ILi16EEEEEENS_6half_tENS5_IJlSC_lEEESK_SL_NS4_8TiledMMAINS4_8MMA_AtomIJNS4_4SM904GMMA25MMA_64x64x16_F32F16F16_SSILNSP_5MajorE0ELSR_0ELNSP_7ScaleInE1ELSS_1EEEEEENS4_6LayoutISD_NS5_IJSC_NSA_ILi0EEESW_EEEEENS5_IJNS4_10UnderscoreESZ_SZ_EEEEENS4_13SM90_TMA_LOADENS4_14ComposedLayoutINS4_7SwizzleILi1ELi4ELi3EEENS4_18smem_ptr_flag_bitsILi16EEENSV_INS5_IJNSA_ILi8EEESI_EEENS5_IJSI_SC_EEEEEEEvNS4_8identityENS4_23SM90_TMA_LOAD_MULTICASTES1C_vS1D_EENS_8epilogue10collective6detail29Sm90TmaWarpSpecializedAdapterINS1H_15DefaultEpilogueISK_SL_SL_NS1G_6thread17LinearCombinationISK_Li1EffLNS1L_9ScaleType4KindE0ELNS_15FloatRoundStyleE2ESK_EENS1_15EpilogueDefaultEEEEEvvEEEEvNT_6ParamsE,"aw",@nobits
	.sectionflags	@""
	.align	16
	.zero		1024


//--------------------- .nv.shared.reserved.0     --------------------------
	.section	.nv.shared.reserved.0,"aw",@nobits
	.weak		__nv_reservedSMEM_offset_0_alias
	.size		__nv_reservedSMEM_offset_0_alias, 0, 0
	.other		__nv_reservedSMEM_offset_0_alias,@"STO_CUDA_RESERVED_SHARED STV_DEFAULT"
__nv_reservedSMEM_offset_0_alias:
	.zero		0


//--------------------- .nv.global                --------------------------
	.section	.nv.global,"aw",@nobits
.nv.global:
	.type		_ZN40_INTERNAL_bc578512_4_k_cu_6e7bce93_173634cute1_E,@object
	.size		_ZN40_INTERNAL_bc578512_4_k_cu_6e7bce93_173634cute1_E,(_ZN40_INTERNAL_bc578512_4_k_cu_6e7bce93_173634cuda3std3__45__cpo6cbeginE - _ZN40_INTERNAL_bc578512_4_k_cu_6e7bce93_173634cute1_E)
_ZN40_INTERNAL_bc578512_4_k_cu_6e7bce93_173634cute1_E:
	.zero		1
	.type		_ZN40_INTERNAL_bc578512_4_k_cu_6e7bce93_173634cuda3std3__45__cpo6cbeginE,@object
	.size		_ZN40_INTERNAL_bc578512_4_k_cu_6e7bce93_173634cuda3std3__45__cpo6cbeginE,(_ZN40_INTERNAL_bc578512_4_k_cu_6e7bce93_173634cuda3std3__48in_placeE - _ZN40_INTERNAL_bc578512_4_k_cu_6e7bce93_173634cuda3std3__45__cpo6cbeginE)
_ZN40_INTERNAL_bc578512_4_k_cu_6e7bce93_173634cuda3std3__45__cpo6cbeginE:
	.zero		1
	.type		_ZN40_INTERNAL_bc578512_4_k_cu_6e7bce93_173634cuda3std3__48in_placeE,@object
	.size		_ZN40_INTERNAL_bc578512_4_k_cu_6e7bce93_173634cuda3std3__48in_placeE,(_ZN40_INTERNAL_bc578512_4_k_cu_6e7bce93_173634cuda3std6ranges3__45__cpo9iter_moveE - _ZN40_INTERNAL_bc578512_4_k_cu_6e7bce93_173634cuda3std3__48in_placeE)
_ZN40_INTERNAL_bc578512_4_k_cu_6e7bce93_173634cuda3std3__48in_placeE:
	.zero		1
	.type		_ZN40_INTERNAL_bc578512_4_k_cu_6e7bce93_173634cuda3std6ranges3__45__cpo9iter_moveE,@object
	.size		_ZN40_INTERNAL_bc578512_4_k_cu_6e7bce93_173634cuda3std6ranges3__45__cpo9iter_moveE,(_ZN40_INTERNAL_bc578512_4_k_cu_6e7bce93_173634cuda3std3__45__cpo5beginE - _ZN40_INTERNAL_bc578512_4_k_cu_6e7bce93_173634cuda3std6ranges3__45__cpo9iter_moveE)
_ZN40_INTERNAL_bc578512_4_k_cu_6e7bce93_173634cuda3std6ranges3__45__cpo9iter_moveE:
	.zero		1
	.type		_ZN40_INTERNAL_bc578512_4_k_cu_6e7bce93_173634cuda3std3__45__cpo5beginE,@object
	.size		_ZN40_INTERNAL_bc578512_4_k_cu_6e7bce93_173634cuda3std3__45__cpo5beginE,(_ZN40_INTERNAL_bc578512_4_k_cu_6e7bce93_173634cuda3std3__442_GLOBAL__N__bc578512_4_k_cu_6e7bce93_173636ignoreE - _ZN40_INTERNAL_bc578512_4_k_cu_6e7bce93_173634cuda3std3__45__cpo5beginE)
_ZN40_INTERNAL_bc578512_4_k_cu_6e7bce93_173634cuda3std3__45__cpo5beginE:
	.zero		1
	.type		_ZN40_INTERNAL_bc578512_4_k_cu_6e7bce93_173634cuda3std3__442_GLOBAL__N__bc578512_4_k_cu_6e7bce93_173636ignoreE,@object
	.size		_ZN40_INTERNAL_bc578512_4_k_cu_6e7bce93_173634cuda3std3__442_GLOBAL__N__bc578512_4_k_cu_6e7bce93_173636ignoreE,(_ZN40_INTERNAL_bc578512_4_k_cu_6e7bce93_173634cute7productE - _ZN40_INTERNAL_bc578512_4_k_cu_6e7bce93_173634cuda3std3__442_GLOBAL__N__bc578512_4_k_cu_6e7bce93_173636ignoreE)
_ZN40_INTERNAL_bc578512_4_k_cu_6e7bce93_173634cuda3std3__442_GLOBAL__N__bc578512_4_k_cu_6e7bce93_173636ignoreE:
	.zero		1
	.type		_ZN40_INTERNAL_bc578512_4_k_cu_6e7bce93_173634cute7productE,@object
	.size		_ZN40_INTERNAL_bc578512_4_k_cu_6e7bce93_173634cute7productE,(_ZN40_INTERNAL_bc578512_4_k_cu_6e7bce93_173634cuda3std3__45__cpo3endE - _ZN40_INTERNAL_bc578512_4_k_cu_6e7bce93_173634cute7productE)
_ZN40_INTERNAL_bc578512_4_k_cu_6e7bce93_173634cute7productE:
	.zero		1
	.type		_ZN40_INTERNAL_bc578512_4_k_cu_6e7bce93_173634cuda3std3__45__cpo3endE,@object
	.size		_ZN40_INTERNAL_bc578512_4_k_cu_6e7bce93_173634cuda3std3__45__cpo3endE,(_ZN40_INTERNAL_bc578512_4_k_cu_6e7bce93_173634cuda3std3__419piecewise_constructE - _ZN40_INTERNAL_bc578512_4_k_cu_6e7bce93_173634cuda3std3__45__cpo3endE)
_ZN40_INTERNAL_bc578512_4_k_cu_6e7bce93_173634cuda3std3__45__cpo3endE:
	.zero		1
	.type		_ZN40_INTERNAL_bc578512_4_k_cu_6e7bce93_173634cuda3std3__419piecewise_constructE,@object
	.size		_ZN40_INTERNAL_bc578512_4_k_cu_6e7bce93_173634cuda3std3__419piecewise_constructE,(_ZN40_INTERNAL_bc578512_4_k_cu_6e7bce93_173634cuda3std3__45__cpo4cendE - _ZN40_INTERNAL_bc578512_4_k_cu_6e7bce93_173634cuda3std3__419piecewise_constructE)
_ZN40_INTERNAL_bc578512_4_k_cu_6e7bce93_173634cuda3std3__419piecewise_constructE:
	.zero		1
	.type		_ZN40_INTERNAL_bc578512_4_k_cu_6e7bce93_173634cuda3std3__45__cpo4cendE,@object
	.size		_ZN40_INTERNAL_bc578512_4_k_cu_6e7bce93_173634cuda3std3__45__cpo4cendE,(_ZN40_INTERNAL_bc578512_4_k_cu_6e7bce93_173634cuda3std6ranges3__45__cpo4swapE - _ZN40_INTERNAL_bc578512_4_k_cu_6e7bce93_173634cuda3std3__45__cpo4cendE)
_ZN40_INTERNAL_bc578512_4_k_cu_6e7bce93_173634cuda3std3__45__cpo4cendE:
	.zero		1
	.type		_ZN40_INTERNAL_bc578512_4_k_cu_6e7bce93_173634cuda3std6ranges3__45__cpo4swapE,@object
	.size		_ZN40_INTERNAL_bc578512_4_k_cu_6e7bce93_173634cuda3std6ranges3__45__cpo4swapE,(.L_8 - _ZN40_INTERNAL_bc578512_4_k_cu_6e7bce93_173634cuda3std6ranges3__45__cpo4swapE)
_ZN40_INTERNAL_bc578512_4_k_cu_6e7bce93_173634cuda3std6ranges3__45__cpo4swapE:
	.zero		1
.L_8:


//--------------------- .nv.constant0._ZN7cutlass13device_kernelINS_4gemm6kernel13GemmUniversalIN4cute5tupleIJiiiiEEENS1_10collective13CollectiveMmaINS1_34MainloopSm90TmaGmmaWarpSpecializedILi22ENS5_IJNS4_1CILi2EEENSA_ILi1EEESC_EEENS1_35KernelTmaWarpSpecializedCooperativeEEENS5_IJNSA_ILi256EEENSA_ILi64EEENSA_ILi16EEEEEENS_6half_tENS5_IJlSC_lEEESK_SL_NS4_8TiledMMAINS4_8MMA_AtomIJNS4_4SM904GMMA25MMA_64x64x16_F32F16F16_SSILNSP_5MajorE0ELSR_0ELNSP_7ScaleInE1ELSS_1EEEEEENS4_6LayoutISD_NS5_IJSC_NSA_ILi0EEESW_EEEEENS5_IJNS4_10UnderscoreESZ_SZ_EEEEENS4_13SM90_TMA_LOADENS4_14ComposedLayoutINS4_7SwizzleILi1ELi4ELi3EEENS4_18smem_ptr_flag_bitsILi16EEENSV_INS5_IJNSA_ILi8EEESI_EEENS5_IJSI_SC_EEEEEEEvNS4_8identityENS4_23SM90_TMA_LOAD_MULTICASTES1C_vS1D_EENS_8epilogue10collective6detail29Sm90TmaWarpSpecializedAdapterINS1H_15DefaultEpilogueISK_SL_SL_NS1G_6thread17LinearCombinationISK_Li1EffLNS1L_9ScaleType4KindE0ELNS_15FloatRoundStyleE2ESK_EENS1_15EpilogueDefaultEEEEEvvEEEEvNT_6ParamsE --------------------------
	.section	.nv.constant0._ZN7cutlass13device_kernelINS_4gemm6kernel13GemmUniversalIN4cute5tupleIJiiiiEEENS1_10collective13CollectiveMmaINS1_34MainloopSm90TmaGmmaWarpSpecializedILi22ENS5_IJNS4_1CILi2EEENSA_ILi1EEESC_EEENS1_35KernelTmaWarpSpecializedCooperativeEEENS5_IJNSA_ILi256EEENSA_ILi64EEENSA_ILi16EEEEEENS_6half_tENS5_IJlSC_lEEESK_SL_NS4_8TiledMMAINS4_8MMA_AtomIJNS4_4SM904GMMA25MMA_64x64x16_F32F16F16_SSILNSP_5MajorE0ELSR_0ELNSP_7ScaleInE1ELSS_1EEEEEENS4_6LayoutISD_NS5_IJSC_NSA_ILi0EEESW_EEEEENS5_IJNS4_10UnderscoreESZ_SZ_EEEEENS4_13SM90_TMA_LOADENS4_14ComposedLayoutINS4_7SwizzleILi1ELi4ELi3EEENS4_18smem_ptr_flag_bitsILi16EEENSV_INS5_IJNSA_ILi8EEESI_EEENS5_IJSI_SC_EEEEEEEvNS4_8identityENS4_23SM90_TMA_LOAD_MULTICASTES1C_vS1D_EENS_8epilogue10collective6detail29Sm90TmaWarpSpecializedAdapterINS1H_15DefaultEpilogueISK_SL_SL_NS1G_6thread17LinearCombinationISK_Li1EffLNS1L_9ScaleType4KindE0ELNS_15FloatRoundStyleE2ESK_EENS1_15EpilogueDefaultEEEEEvvEEEEvNT_6ParamsE,"a",@progbits
	.sectionflags	@""
	.align	4
.nv.constant0._ZN7cutlass13device_kernelINS_4gemm6kernel13GemmUniversalIN4cute5tupleIJiiiiEEENS1_10collective13CollectiveMmaINS1_34MainloopSm90TmaGmmaWarpSpecializedILi22ENS5_IJNS4_1CILi2EEENSA_ILi1EEESC_EEENS1_35KernelTmaWarpSpecializedCooperativeEEENS5_IJNSA_ILi256EEENSA_ILi64EEENSA_ILi16EEEEEENS_6half_tENS5_IJlSC_lEEESK_SL_NS4_8TiledMMAINS4_8MMA_AtomIJNS4_4SM904GMMA25MMA_64x64x16_F32F16F16_SSILNSP_5MajorE0ELSR_0ELNSP_7ScaleInE1ELSS_1EEEEEENS4_6LayoutISD_NS5_IJSC_NSA_ILi0EEESW_EEEEENS5_IJNS4_10UnderscoreESZ_SZ_EEEEENS4_13SM90_TMA_LOADENS4_14ComposedLayoutINS4_7SwizzleILi1ELi4ELi3EEENS4_18smem_ptr_flag_bitsILi16EEENSV_INS5_IJNSA_ILi8EEESI_EEENS5_IJSI_SC_EEEEEEEvNS4_8identityENS4_23SM90_TMA_LOAD_MULTICASTES1C_vS1D_EENS_8epilogue10collective6detail29Sm90TmaWarpSpecializedAdapterINS1H_15DefaultEpilogueISK_SL_SL_NS1G_6thread17LinearCombinationISK_Li1EffLNS1L_9ScaleType4KindE0ELNS_15FloatRoundStyleE2ESK_EENS1_15EpilogueDefaultEEEEEvvEEEEvNT_6ParamsE:
	.zero		1664


//--------------------- SYMBOLS --------------------------

	.type		.nv.reservedSmem.offset0,@object
	.size		.nv.reservedSmem.offset0,0x4
	.type		__assertfail,@function
